def matmul_kernel(
    a_ptr,
    b_ptr,
    c_ptr,
    M,
    N,
    K,
    stride_am,
    stride_ak,
    stride_bk,
    stride_bn,
    stride_cm,
    stride_cn,
    BLOCK_M: tl.constexpr,
    BLOCK_N: tl.constexpr,
    BLOCK_K: tl.constexpr,
    GROUP_M: tl.constexpr,
):
    pid = tl.program_id(axis=0)
    num_pid_m = tl.cdiv(M, BLOCK_M)
    num_pid_n = tl.cdiv(N, BLOCK_N)
    num_pid_in_group = GROUP_M * num_pid_n
    group_id = pid // num_pid_in_group
    first_pid_m = group_id * GROUP_M
    group_size_m = min(num_pid_m - first_pid_m, GROUP_M)
    pid_m = first_pid_m + ((pid % num_pid_in_group) % group_size_m)
    pid_n = (pid % num_pid_in_group) // group_size_m

    offs_am = (pid_m * BLOCK_M + tl.arange(0, BLOCK_M)) % M
    offs_bn = (pid_n * BLOCK_N + tl.arange(0, BLOCK_N)) % N
    offs_k = tl.arange(0, BLOCK_K)
    a_ptrs = a_ptr + offs_am[:, None] * stride_am + offs_k[None, :] * stride_ak
    b_ptrs = b_ptr + offs_k[:, None] * stride_bk + offs_bn[None, :] * stride_bn

    acc = tl.zeros((BLOCK_M, BLOCK_N), dtype=tl.float32)
    for kk in range(0, tl.cdiv(K, BLOCK_K)):
        a = tl.load(a_ptrs, mask=offs_k[None, :] < K - kk * BLOCK_K, other=0.0)
        b = tl.load(b_ptrs, mask=offs_k[:, None] < K - kk * BLOCK_K, other=0.0)
        acc = tl.dot(a, b, acc)
        a_ptrs += BLOCK_K * stride_ak
        b_ptrs += BLOCK_K * stride_bk

    c = acc.to(c_ptr.dtype.element_ty)
    offs_cm = pid_m * BLOCK_M + tl.arange(0, BLOCK_M)
    offs_cn = pid_n * BLOCK_N + tl.arange(0, BLOCK_N)
    c_ptrs = c_ptr + offs_cm[:, None] * stride_cm + offs_cn[None, :] * stride_cn
    mask = (offs_cm[:, None] < M) & (offs_cn[None, :] < N)
    tl.store(c_ptrs, c, mask=mask)

# config = {"BLOCK_K": 32, "BLOCK_M": 128, "BLOCK_N": 64, "GROUP_M": 1, "arch": "sm_100", "dtype": "fp8e4m3", "num_ctas": 1, "num_stages": 3, "num_warps": 4}
# arch = sm_100


// ===== COMPILED SASS (sm_100a) =====

	.target	sm_100a

	.elftype	@"ET_EXEC"


//--------------------- .note.nv.tkinfo           --------------------------
	.section	.note.nv.tkinfo,"",@"SHT_NOTE"
	.sectionflags	@"SHF_NOTE_NV_TKINFO"
	.tkinfo
        /*0018*/ 	.word	0x00000081
        /*0030*/ 	.string	""
        /*0030*/ 	.string	"ptxas-blackwell"
        /*0030*/ 	.string	"Cuda compilation tools, release 12.9, V12.9.86"
        /*0030*/ 	.string	"Build cuda_12.9.r12.9/compiler.36037853_0"
        /*0030*/ 	.string	"-v  -suppress-debug-info  -lineinfo  -arch sm_100a "



//--------------------- .note.nv.cuver            --------------------------
	.section	.note.nv.cuver,"",@"SHT_NOTE"
	.sectionflags	@"SHF_NOTE_NV_CUVER"
        /*0018*/ 	.short	0x0001
        /*001a*/ 	.short	0x0064
        /*001c*/ 	.short	0x0001
        /*001e*/ 	.short	0x0000
        /*0020*/ 	.short	0x0001
        /*0022*/ 	.short	0x0000


//--------------------- .nv.info                  --------------------------
	.section	.nv.info,"",@"SHT_CUDA_INFO"
	.align	4


	//----- nvinfo : EIATTR_REGCOUNT
	.align		4
        /*0000*/ 	.byte	0x04, 0x2f
        /*0002*/ 	.short	(.L_4 - .L_3)
	.align		4
.L_3:
        /*0004*/ 	.word	index@(matmul_kernel)
        /*0008*/ 	.word	0x000000ee


	//----- nvinfo : EIATTR_FRAME_SIZE
	.align		4
.L_4:
        /*000c*/ 	.byte	0x04, 0x11
        /*000e*/ 	.short	(.L_6 - .L_5)
	.align		4
.L_5:
        /*0010*/ 	.word	index@($__internal_2_$__cuda_sm10x_tcgen05_guardrail_trap_unallocated_columns_being_dealloced)
        /*0014*/ 	.word	0x00000000


	//----- nvinfo : EIATTR_FRAME_SIZE
	.align		4
.L_6:
        /*0018*/ 	.byte	0x04, 0x11
        /*001a*/ 	.short	(.L_8 - .L_7)
	.align		4
.L_7:
        /*001c*/ 	.word	index@($__internal_1_$__cuda_sm10x_tcgen05_guardrail_trap_phase_invalid_during_alloc)
        /*0020*/ 	.word	0x00000000


	//----- nvinfo : EIATTR_FRAME_SIZE
	.align		4
.L_8:
        /*0024*/ 	.byte	0x04, 0x11
        /*0026*/ 	.short	(.L_10 - .L_9)
	.align		4
.L_9:
        /*0028*/ 	.word	index@($__internal_0_$__cuda_sm10x_tcgen05_guardrail_trap_col_being_dealloced_not_returned_by_alloc)
        /*002c*/ 	.word	0x00000000


	//----- nvinfo : EIATTR_FRAME_SIZE
	.align		4
.L_10:
        /*0030*/ 	.byte	0x04, 0x11
        /*0032*/ 	.short	(.L_12 - .L_11)
	.align		4
.L_11:
        /*0034*/ 	.word	index@(matmul_kernel)
        /*0038*/ 	.word	0x00000000


	//----- nvinfo : EIATTR_MIN_STACK_SIZE
	.align		4
.L_12:
        /*003c*/ 	.byte	0x04, 0x12
        /*003e*/ 	.short	(.L_14 - .L_13)
	.align		4
.L_13:
        /*0040*/ 	.word	index@(matmul_kernel)
        /*0044*/ 	.word	0x00000000
.L_14:


//--------------------- .nv.info.matmul_kernel    --------------------------
	.section	.nv.info.matmul_kernel,"",@"SHT_CUDA_INFO"
	.sectionflags	@""
	.align	4


	//----- nvinfo : EIATTR_CUDA_API_VERSION
	.align		4
        /*0000*/ 	.byte	0x04, 0x37
        /*0002*/ 	.short	(.L_16 - .L_15)
.L_15:
        /*0004*/ 	.word	0x00000081


	//----- nvinfo : EIATTR_KPARAM_INFO
	.align		4
.L_16:
        /*0008*/ 	.byte	0x04, 0x17
        /*000a*/ 	.short	(.L_18 - .L_17)
.L_17:
        /*000c*/ 	.word	0x00000000
        /*0010*/ 	.short	0x000d
        /*0012*/ 	.short	0x0048
        /*0014*/ 	.byte	0x00, 0xf4, 0x21, 0x00


	//----- nvinfo : EIATTR_KPARAM_INFO
	.align		4
.L_18:
        /*0018*/ 	.byte	0x04, 0x17
        /*001a*/ 	.short	(.L_20 - .L_19)
.L_19:
        /*001c*/ 	.word	0x00000000
        /*0020*/ 	.short	0x000c
        /*0022*/ 	.short	0x0040
        /*0024*/ 	.byte	0x00, 0xf4, 0x21, 0x00


	//----- nvinfo : EIATTR_KPARAM_INFO
	.align		4
.L_20:
        /*0028*/ 	.byte	0x04, 0x17
        /*002a*/ 	.short	(.L_22 - .L_21)
.L_21:
        /*002c*/ 	.word	0x00000000
        /*0030*/ 	.short	0x000b
        /*0032*/ 	.short	0x0038
        /*0034*/ 	.byte	0x00, 0xf0, 0x11, 0x00


	//----- nvinfo : EIATTR_KPARAM_INFO
	.align		4
.L_22:
        /*0038*/ 	.byte	0x04, 0x17
        /*003a*/ 	.short	(.L_24 - .L_23)
.L_23:
        /*003c*/ 	.word	0x00000000
        /*0040*/ 	.short	0x000a
        /*0042*/ 	.short	0x0034
        /*0044*/ 	.byte	0x00, 0xf0, 0x11, 0x00


	//----- nvinfo : EIATTR_KPARAM_INFO
	.align		4
.L_24:
        /*0048*/ 	.byte	0x04, 0x17
        /*004a*/ 	.short	(.L_26 - .L_25)
.L_25:
        /*004c*/ 	.word	0x00000000
        /*0050*/ 	.short	0x0009
        /*0052*/ 	.short	0x0030
        /*0054*/ 	.byte	0x00, 0xf0, 0x11, 0x00


	//----- nvinfo : EIATTR_KPARAM_INFO
	.align		4
.L_26:
        /*0058*/ 	.byte	0x04, 0x17
        /*005a*/ 	.short	(.L_28 - .L_27)
.L_27:
        /*005c*/ 	.word	0x00000000
        /*0060*/ 	.short	0x0008
        /*0062*/ 	.short	0x002c
        /*0064*/ 	.byte	0x00, 0xf0, 0x11, 0x00


	//----- nvinfo : EIATTR_KPARAM_INFO
	.align		4
.L_28:
        /*0068*/ 	.byte	0x04, 0x17
        /*006a*/ 	.short	(.L_30 - .L_29)
.L_29:
        /*006c*/ 	.word	0x00000000
        /*0070*/ 	.short	0x0007
        /*0072*/ 	.short	0x0028
        /*0074*/ 	.byte	0x00, 0xf0, 0x11, 0x00


	//----- nvinfo : EIATTR_KPARAM_INFO
	.align		4
.L_30:
        /*0078*/ 	.byte	0x04, 0x17
        /*007a*/ 	.short	(.L_32 - .L_31)
.L_31:
        /*007c*/ 	.word	0x00000000
        /*0080*/ 	.short	0x0006
        /*0082*/ 	.short	0x0024
        /*0084*/ 	.byte	0x00, 0xf0, 0x11, 0x00


	//----- nvinfo : EIATTR_KPARAM_INFO
	.align		4
.L_32:
        /*0088*/ 	.byte	0x04, 0x17
        /*008a*/ 	.short	(.L_34 - .L_33)
.L_33:
        /*008c*/ 	.word	0x00000000
        /*0090*/ 	.short	0x0005
        /*0092*/ 	.short	0x0020
        /*0094*/ 	.byte	0x00, 0xf0, 0x11, 0x00


	//----- nvinfo : EIATTR_KPARAM_INFO
	.align		4
.L_34:
        /*0098*/ 	.byte	0x04, 0x17
        /*009a*/ 	.short	(.L_36 - .L_35)
.L_35:
        /*009c*/ 	.word	0x00000000
        /*00a0*/ 	.short	0x0004
        /*00a2*/ 	.short	0x001c
        /*00a4*/ 	.byte	0x00, 0xf0, 0x11, 0x00


	//----- nvinfo : EIATTR_KPARAM_INFO
	.align		4
.L_36:
        /*00a8*/ 	.byte	0x04, 0x17
        /*00aa*/ 	.short	(.L_38 - .L_37)
.L_37:
        /*00ac*/ 	.word	0x00000000
        /*00b0*/ 	.short	0x0003
        /*00b2*/ 	.short	0x0018
        /*00b4*/ 	.byte	0x00, 0xf0, 0x11, 0x00


	//----- nvinfo : EIATTR_KPARAM_INFO
	.align		4
.L_38:
        /*00b8*/ 	.byte	0x04, 0x17
        /*00ba*/ 	.short	(.L_40 - .L_39)
.L_39:
        /*00bc*/ 	.word	0x00000000
        /*00c0*/ 	.short	0x0002
        /*00c2*/ 	.short	0x0010
        /*00c4*/ 	.byte	0x00, 0xf4, 0x21, 0x00


	//----- nvinfo : EIATTR_KPARAM_INFO
	.align		4
.L_40:
        /*00c8*/ 	.byte	0x04, 0x17
        /*00ca*/ 	.short	(.L_42 - .L_41)
.L_41:
        /*00cc*/ 	.word	0x00000000
        /*00d0*/ 	.short	0x0001
        /*00d2*/ 	.short	0x0008
        /*00d4*/ 	.byte	0x00, 0xf4, 0x21, 0x00


	//----- nvinfo : EIATTR_KPARAM_INFO
	.align		4
.L_42:
        /*00d8*/ 	.byte	0x04, 0x17
        /*00da*/ 	.short	(.L_44 - .L_43)
.L_43:
        /*00dc*/ 	.word	0x00000000
        /*00e0*/ 	.short	0x0000
        /*00e2*/ 	.short	0x0000
        /*00e4*/ 	.byte	0x00, 0xf4, 0x21, 0x00


	//----- nvinfo : EIATTR_AT_ENTRY_FRAGMENTS
	.align		4
.L_44:
        /*00e8*/ 	.byte	0x04, 0x4f
        /*00ea*/ 	.short	(.L_46 - .L_45)


	//   ....[0]....
.L_45:
        /*00ec*/ 	.word	0x00000004


	//----- nvinfo : EIATTR_RESERVED_SMEM_USED
	.align		4
.L_46:
        /*00f0*/ 	.byte	0x01, 0x41
	.zero		2


	//----- nvinfo : EIATTR_SPARSE_MMA_MASK
	.align		4
        /*00f4*/ 	.byte	0x03, 0x50
        /*00f6*/ 	.short	0x0000


	//----- nvinfo : EIATTR_TCGEN05_1CTA_USED
	.align		4
        /*00f8*/ 	.byte	0x01, 0x51
	.zero		2


	//----- nvinfo : EIATTR_MAXREG_COUNT
	.align		4
        /*00fc*/ 	.byte	0x03, 0x1b
        /*00fe*/ 	.short	0x00ff


	//----- nvinfo : EIATTR_NUM_BARRIERS
	.align		4
        /*0100*/ 	.byte	0x02, 0x4c
        /*0102*/ 	.byte	0x01
	.zero		1


	//----- nvinfo : EIATTR_INT_WARP_WIDE_INSTR_OFFSETS
	.align		4
        /*0104*/ 	.byte	0x04, 0x31
        /*0106*/ 	.short	(.L_48 - .L_47)


	//   ....[0]....
.L_47:
        /*0108*/ 	.word	0x00000d10


	//   ....[1]....
        /*010c*/ 	.word	0x00000d40


	//   ....[2]....
        /*0110*/ 	.word	0x00003460


	//   ....[3]....
        /*0114*/ 	.word	0x00006ff0


	//   ....[4]....
        /*0118*/ 	.word	0x00007040


	//----- nvinfo : EIATTR_COOP_GROUP_MASK_REGIDS
	.align		4
.L_48:
        /*011c*/ 	.byte	0x04, 0x29
        /*011e*/ 	.short	(.L_50 - .L_49)


	//   ....[0]....
.L_49:
        /*0120*/ 	.word	0xffffffff


	//   ....[1]....
        /*0124*/ 	.word	0xffffffff


	//   ....[2]....
        /*0128*/ 	.word	0xffffffff


	//   ....[3]....
        /*012c*/ 	.word	0xffffffff


	//----- nvinfo : EIATTR_COOP_GROUP_INSTR_OFFSETS
	.align		4
.L_50:
        /*0130*/ 	.byte	0x04, 0x28
        /*0132*/ 	.short	(.L_52 - .L_51)


	//   ....[0]....
.L_51:
        /*0134*/ 	.word	0x00000060


	//   ....[1]....
        /*0138*/ 	.word	0x00000320


	//   ....[2]....
        /*013c*/ 	.word	0x00006e80


	//   ....[3]....
        /*0140*/ 	.word	0x000070f0


	//----- nvinfo : EIATTR_VRC_CTA_INIT_COUNT
	.align		4
.L_52:
        /*0144*/ 	.byte	0x02, 0x4a
        /*0146*/ 	.byte	0x80
	.zero		1


	//----- nvinfo : EIATTR_MBARRIER_INSTR_OFFSETS
	.align		4
        /*0148*/ 	.byte	0x04, 0x39
        /*014a*/ 	.short	(.L_54 - .L_53)


	//   ....[0]....
.L_53:
        /*014c*/ 	.word	0x00000e40
        /*0150*/ 	.word	0x000000ff
        /*0154*/ 	.word	0x00000000
        /*0158*/ 	.short	0x0100
        /*015a*/ 	.byte	0x0d
	.zero		1


	//   ....[1]....
        /*015c*/ 	.word	0x000034c0
        /*0160*/ 	.word	0x000000ff
        /*0164*/ 	.word	0x00003008
        /*0168*/ 	.short	0x0100
        /*016a*/ 	.byte	0x10
	.zero		1


	//   ....[2]....
        /*016c*/ 	.word	0x00003d00
        /*0170*/ 	.word	0x000000ff
        /*0174*/ 	.word	0x00000000
        /*0178*/ 	.short	0x010a
        /*017a*/ 	.byte	0x0d
	.zero		1


	//   ....[3]....
        /*017c*/ 	.word	0x00004f60
        /*0180*/ 	.word	0x000000ff
        /*0184*/ 	.word	0x00000000
        /*0188*/ 	.short	0x010a
        /*018a*/ 	.byte	0x0d
	.zero		1


	//   ....[4]....
        /*018c*/ 	.word	0x000050a0
        /*0190*/ 	.word	0x000000ff
        /*0194*/ 	.word	0x00003000
        /*0198*/ 	.short	0x0108
        /*019a*/ 	.byte	0x10
	.zero		1


	//   ....[5]....
        /*019c*/ 	.word	0x00005130
        /*01a0*/ 	.word	0x000000ff
        /*01a4*/ 	.word	0x00003008
        /*01a8*/ 	.short	0x0108
        /*01aa*/ 	.byte	0x10
	.zero		1


	//   ....[6]....
        /*01ac*/ 	.word	0x00007110
        /*01b0*/ 	.word	0x000000ff
        /*01b4*/ 	.word	0x00000000
        /*01b8*/ 	.short	0x010a
        /*01ba*/ 	.byte	0x0d
	.zero		1


	//   ....[7]....
        /*01bc*/ 	.word	0x00007140
        /*01c0*/ 	.word	0x000000ff
        /*01c4*/ 	.word	0x00000000
        /*01c8*/ 	.short	0x010a
        /*01ca*/ 	.byte	0x0d
	.zero		1


	//----- nvinfo : EIATTR_NUM_MBARRIERS
	.align		4
.L_54:
        /*01cc*/ 	.byte	0x03, 0x38
        /*01ce*/ 	.short	0x0002


	//----- nvinfo : EIATTR_EXIT_INSTR_OFFSETS
	.align		4
        /*01d0*/ 	.byte	0x04, 0x1c
        /*01d2*/ 	.short	(.L_56 - .L_55)


	//   ....[0]....
.L_55:
        /*01d4*/ 	.word	0x00007100


	//----- nvinfo : EIATTR_REQNTID
	.align		4
.L_56:
        /*01d8*/ 	.byte	0x04, 0x10
        /*01da*/ 	.short	(.L_58 - .L_57)
.L_57:
        /*01dc*/ 	.word	0x00000080
        /*01e0*/ 	.word	0x00000001
        /*01e4*/ 	.word	0x00000001


	//----- nvinfo : EIATTR_CRS_STACK_SIZE
	.align		4
.L_58:
        /*01e8*/ 	.byte	0x04, 0x1e
        /*01ea*/ 	.short	(.L_60 - .L_59)
.L_59:
        /*01ec*/ 	.word	0x00000000


	//----- nvinfo : EIATTR_CBANK_PARAM_SIZE
	.align		4
.L_60:
        /*01f0*/ 	.byte	0x03, 0x19
        /*01f2*/ 	.short	0x0050


	//----- nvinfo : EIATTR_PARAM_CBANK
	.align		4
        /*01f4*/ 	.byte	0x04, 0x0a
        /*01f6*/ 	.short	(.L_62 - .L_61)
	.align		4
.L_61:
        /*01f8*/ 	.word	index@(.nv.constant0.matmul_kernel)
        /*01fc*/ 	.short	0x0380
        /*01fe*/ 	.short	0x0050


	//----- nvinfo : EIATTR_SW_WAR
	.align		4
.L_62:
        /*0200*/ 	.byte	0x04, 0x36
        /*0202*/ 	.short	(.L_64 - .L_63)
.L_63:
        /*0204*/ 	.word	0x00000008
.L_64:


//--------------------- .nv.compat                --------------------------
	.section	.nv.compat,"",@"SHT_CUDA_COMPAT_INFO"
	.align	4
        /*0000*/ 	.byte	0x02, 0x02, 0x02, 0x00, 0x02, 0x05, 0x05, 0x00, 0x02, 0x03, 0x00, 0x00, 0x02, 0x06, 0x01, 0x00


//--------------------- .nv.callgraph             --------------------------
	.section	.nv.callgraph,"",@"SHT_CUDA_CALLGRAPH"
	.align	4
	.sectionentsize	8
	.align		4
        /*0000*/ 	.word	0x00000000
	.align		4
        /*0004*/ 	.word	0xffffffff
	.align		4
        /*0008*/ 	.word	0x00000000
	.align		4
        /*000c*/ 	.word	0xfffffffe
	.align		4
        /*0010*/ 	.word	0x00000000
	.align		4
        /*0014*/ 	.word	0xfffffffd
	.align		4
        /*0018*/ 	.word	0x00000000
	.align		4
        /*001c*/ 	.word	0xfffffffc


//--------------------- .text.matmul_kernel       --------------------------
	.section	.text.matmul_kernel,"ax",@progbits
	.align	128
        .global         matmul_kernel
        .type           matmul_kernel,@function
        .size           matmul_kernel,(.L_x_20 - matmul_kernel)
        .other          matmul_kernel,@"STO_CUDA_ENTRY STV_DEFAULT"
matmul_kernel:
.text.matmul_kernel:
[----:B------:R-:W0:Y:S01]  /*0000*/  LDC R1, c[0x0][0x37c] ;  /* 0x0000df00ff017b82 */ /* 0x000e220000000800 */
[----:B------:R-:W1:Y:S01]  /*0010*/  S2R R70, SR_TID.X ;  /* 0x0000000000467919 */ /* 0x000e620000002100 */
[----:B------:R-:W2:Y:S01]  /*0020*/  LDCU.64 UR18, c[0x0][0x358] ;  /* 0x00006b00ff1277ac */ /* 0x000ea20008000a00 */
[----:B-1----:R-:W-:-:S13]  /*0030*/  ISETP.GE.U32.AND P1, PT, R70, 0x20, PT ;  /* 0x000000204600780c */ /* 0x002fda0003f26070 */
[----:B--2---:R-:W-:Y:S05]  /*0040*/  @P1 BRA `(.L_x_0) ;  /* 0x0000000000b81947 */ /* 0x004fea0003800000 */
[----:B------:R-:W1:Y:S01]  /*0050*/  S2UR UR6, SR_CgaCtaId ;  /* 0x00000000000679c3 */ /* 0x000e620000008800 */
[----:B------:R-:W-:Y:S01]  /*0060*/  NOP ;  /* 0x0000000000007918 */ /* 0x000fe20000000000 */
[----:B------:R-:W-:Y:S02]  /*0070*/  UMOV UR4, 0x40 ;  /* 0x0000004000047882 */ /* 0x000fe40000000000 */
[----:B-1----:R-:W-:-:S09]  /*0080*/  ULEA UR4, UR6, UR4, 0x18 ;  /* 0x0000000406047291 */ /* 0x002fd2000f8ec0ff */
[----:B------:R-:W1:Y:S01]  /*0090*/  LDS.U8 R0, [UR4] ;  /* 0x00000004ff007984 */ /* 0x000e620008000000 */
[----:B------:R-:W-:Y:S02]  /*00a0*/  UMOV UR4, 0x400 ;  /* 0x0000040000047882 */ /* 0x000fe40000000000 */
[----:B------:R-:W-:Y:S01]  /*00b0*/  ULEA UR4, UR6, UR4, 0x18 ;  /* 0x0000000406047291 */ /* 0x000fe2000f8ec0ff */
[----:B-1----:R-:W-:-:S13]  /*00c0*/  ISETP.NE.AND P0, PT, R0, RZ, PT ;  /* 0x000000ff0000720c */ /* 0x002fda0003f05270 */
[----:B------:R-:W-:Y:S05]  /*00d0*/  @P0 BRA `(.L_x_1) ;  /* 0x00000000007c0947 */ /* 0x000fea0003800000 */
[----:B------:R-:W-:-:S13]  /*00e0*/  ELECT P0, URZ, PT ;  /* 0x0000000000ff782f */ /* 0x000fda0003800000 */
[----:B------:R-:W-:Y:S05]  /*00f0*/  @!P0 BRA `(.L_x_2) ;  /* 0x0000000000848947 */ /* 0x000fea0003800000 */
[----:B------:R-:W-:Y:S01]  /*0100*/  UMOV UR5, 0x2 ;  /* 0x0000000200057882 */ /* 0x000fe20000000000 */
[----:B------:R-:W-:Y:S02]  /*0110*/  IMAD.MOV.U32 R4, RZ, RZ, 0x1 ;  /* 0x00000001ff047424 */ /* 0x000fe400078e00ff */
[----:B------:R-:W-:Y:S02]  /*0120*/  IMAD.MOV.U32 R5, RZ, RZ, 0x3 ;  /* 0x00000003ff057424 */ /* 0x000fe400078e00ff */
[----:B------:R-:W-:Y:S04]  /*0130*/  DEPBAR.LE SB1, 0x36 ;  /* 0x00009d800000791a */ /* 0x000fe80000000000 */
[----:B------:R-:W1:Y:S02]  /*0140*/  UTCATOMSWS.FIND_AND_SET.ALIGN UP0, UR5, UR5 ;  /* 0x00000005000575e3 */ /* 0x000e640008000800 */
[----:B-1----:R-:W-:-:S04]  /*0150*/  PLOP3.LUT P0, PT, PT, PT, UP0, 0x80, 0x8 ;  /* 0x000000000008781c */ /* 0x002fc80003f0f008 */
[----:B------:R-:W-:-:S04]  /*0160*/  SEL R0, RZ, 0xffffffff, !P0 ;  /* 0xffffffffff007807 */ /* 0x000fc80004000000 */
[----:B------:R-:W-:Y:S01]  /*0170*/  ISETP.NE.AND P0, PT, R0, RZ, PT ;  /* 0x000000ff0000720c */ /* 0x000fe20003f05270 */
[----:B------:R-:W-:-:S12]  /*0180*/  IMAD.U32 R0, RZ, RZ, UR5 ;  /* 0x00000005ff007e24 */ /* 0x000fd8000f8e00ff */
[----:B------:R-:W-:Y:S05]  /*0190*/  @P0 BRA `(.L_x_3) ;  /* 0x0000000000240947 */ /* 0x000fea0003800000 */
.L_x_4:
[----:B------:R-:W-:Y:S05]  /*01a0*/  NANOSLEEP 0x64 ;  /* 0x000000640000795d */ /* 0x000fea0003800000 */
[----:B------:R-:W-:-:S05]  /*01b0*/  UMOV UR5, 0x2 ;  /* 0x0000000200057882 */ /* 0x000fca0000000000 */
[----:B------:R-:W-:Y:S04]  /*01c0*/  DEPBAR.LE SB1, 0x36 ;  /* 0x00009d800000791a */ /* 0x000fe80000000000 */
[----:B------:R-:W1:Y:S02]  /*01d0*/  UTCATOMSWS.FIND_AND_SET.ALIGN UP0, UR5, UR5 ;  /* 0x00000005000575e3 */ /* 0x000e640008000800 */
[----:B-1----:R-:W-:-:S04]  /*01e0*/  PLOP3.LUT P0, PT, PT, PT, UP0, 0x80, 0x8 ;  /* 0x000000000008781c */ /* 0x002fc80003f0f008 */
[----:B------:R-:W-:-:S04]  /*01f0*/  SEL R0, RZ, 0xffffffff, !P0 ;  /* 0xffffffffff007807 */ /* 0x000fc80004000000 */
[----:B------:R-:W-:Y:S01]  /*0200*/  ISETP.NE.AND P0, PT, R0, RZ, PT ;  /* 0x000000ff0000720c */ /* 0x000fe20003f05270 */
[----:B------:R-:W-:-:S12]  /*0210*/  IMAD.U32 R0, RZ, RZ, UR5 ;  /* 0x00000005ff007e24 */ /* 0x000fd8000f8e00ff */
[----:B------:R-:W-:Y:S05]  /*0220*/  @!P0 BRA `(.L_x_4) ;  /* 0xfffffffc00dc8947 */ /* 0x000fea000383ffff */
.L_x_3:
[C---:B------:R-:W-:Y:S01]  /*0230*/  VIADD R3, R0.reuse, 0x10 ;  /* 0x0000001000037836 */ /* 0x040fe20000000000 */
[----:B------:R-:W-:Y:S01]  /*0240*/  UMOV UR5, 0x50 ;  /* 0x0000005000057882 */ /* 0x000fe20000000000 */
[----:B------:R-:W-:Y:S01]  /*0250*/  SHF.L.U32 R2, R5, R0, RZ ;  /* 0x0000000005027219 */ /* 0x000fe200000006ff */
[----:B------:R-:W-:Y:S01]  /*0260*/  ULEA UR5, UR6, UR5, 0x18 ;  /* 0x0000000506057291 */ /* 0x000fe2000f8ec0ff */
[----:B------:R-:W-:Y:S01]  /*0270*/  IMAD.SHL.U32 R0, R0, 0x20, RZ ;  /* 0x0000002000007824 */ /* 0x000fe200078e00ff */
[----:B------:R-:W-:-:S04]  /*0280*/  SHF.L.U32 R3, R4, R3, RZ ;  /* 0x0000000304037219 */ /* 0x000fc800000006ff */
[----:B------:R-:W-:-:S05]  /*0290*/  LOP3.LUT R2, R3, R2, RZ, 0xfc, !PT ;  /* 0x0000000203027212 */ /* 0x000fca00078efcff */
[----:B------:R1:W-:Y:S04]  /*02a0*/  ATOMS.OR RZ, [UR5], R2 ;  /* 0x00000002ffff798c */ /* 0x0003e8000b000005 */
[----:B------:R1:W-:Y:S01]  /*02b0*/  STS [UR4], R0 ;  /* 0x00000000ff007988 */ /* 0x0003e20008000804 */
[----:B------:R-:W-:Y:S05]  /*02c0*/  BRA `(.L_x_2) ;  /* 0x0000000000107947 */ /* 0x000fea0003800000 */
.L_x_1:
[----:B------:R-:W-:Y:S01]  /*02d0*/  IMAD.MOV.U32 R0, RZ, RZ, -0x1 ;  /* 0xffffffffff007424 */ /* 0x000fe200078e00ff */
[----:B------:R-:W-:-:S04]  /*02e0*/  MOV R2, 0x310 ;  /* 0x0000031000027802 */ /* 0x000fc80000000f00 */
[----:B------:R1:W-:Y:S03]  /*02f0*/  STS [UR4], R0 ;  /* 0x00000000ff007988 */ /* 0x0003e60008000804 */
[----:B01----:R-:W-:Y:S05]  /*0300*/  CALL.REL.NOINC `($__internal_1_$__cuda_sm10x_tcgen05_guardrail_trap_phase_invalid_during_alloc) ;  /* 0x0000006c00a47944 */ /* 0x003fea0003c00000 */
.L_x_2:
[----:B------:R-:W-:Y:S05]  /*0310*/  WARPSYNC.ALL ;  /* 0x0000000000007948 */ /* 0x000fea0003800000 */
[----:B------:R-:W-:Y:S01]  /*0320*/  NOP ;  /* 0x0000000000007918 */ /* 0x000fe20000000000 */
.L_x_0:
[----:B------:R-:W2:Y:S01]  /*0330*/  LDC.64 R56, c[0x0][0x398] ;  /* 0x0000e600ff387b82 */ /* 0x000ea20000000a00 */
[----:B------:R-:W3:Y:S01]  /*0340*/  S2R R5, SR_CTAID.X ;  /* 0x0000000000057919 */ /* 0x000ee20000002500 */
[----:B------:R-:W-:Y:S01]  /*0350*/  UMOV UR4, 0x400 ;  /* 0x0000040000047882 */ /* 0x000fe20000000000 */
[----:B------:R-:W-:Y:S01]  /*0360*/  SHF.R.U32.HI R13, RZ, 0x5, R70 ;  /* 0x00000005ff0d7819 */ /* 0x000fe20000011646 */
[----:B------:R-:W4:Y:S03]  /*0370*/  LDCU UR9, c[0x0][0x3a4] ;  /* 0x00007480ff0977ac */ /* 0x000f260008000800 */
[----:B------:R-:W-:Y:S01]  /*0380*/  SGXT.U32 R13, R13, 0x2 ;  /* 0x000000020d0d781a */ /* 0x000fe20000000000 */
[----:B------:R-:W5:Y:S01]  /*0390*/  S2UR UR5, SR_CgaCtaId ;  /* 0x00000000000579c3 */ /* 0x000f620000008800 */
[----:B------:R-:W1:Y:S01]  /*03a0*/  LDCU.128 UR20, c[0x0][0x380] ;  /* 0x00007000ff1477ac */ /* 0x000e620008000c00 */
[----:B------:R-:W-:Y:S01]  /*03b0*/  UMOV UR7, 0x1 ;  /* 0x0000000100077882 */ /* 0x000fe20000000000 */
[----:B-12---:R-:W-:Y:S01]  /*03c0*/  VIADD R0, R57, 0x3f ;  /* 0x0000003f39007836 */ /* 0x006fe20000000000 */
[----:B------:R-:W-:-:S04]  /*03d0*/  IABS R15, R56 ;  /* 0x00000038000f7213 */ /* 0x000fc80000000000 */
[----:B------:R-:W-:Y:S01]  /*03e0*/  SHF.R.S32.HI R3, RZ, 0x1f, R0 ;  /* 0x0000001fff037819 */ /* 0x000fe20000011400 */
[----:B-----5:R-:W-:-:S03]  /*03f0*/  ULEA UR16, UR5, UR4, 0x18 ;  /* 0x0000000405107291 */ /* 0x020fc6000f8ec0ff */
[----:B------:R-:W-:Y:S02]  /*0400*/  LEA.HI R3, R3, R0, RZ, 0x6 ;  /* 0x0000000003037211 */ /* 0x000fe400078f30ff */
[----:B---3--:R-:W-:Y:S02]  /*0410*/  IABS R8, R5 ;  /* 0x0000000500087213 */ /* 0x008fe40000000000 */
[----:B------:R-:W-:-:S04]  /*0420*/  SHF.R.S32.HI R4, RZ, 0x6, R3 ;  /* 0x00000006ff047819 */ /* 0x000fc80000011403 */
[-C--:B------:R-:W-:Y:S02]  /*0430*/  IABS R7, R4.reuse ;  /* 0x0000000400077213 */ /* 0x080fe40000000000 */
[----:B------:R-:W-:Y:S02]  /*0440*/  IABS R10, R4 ;  /* 0x00000004000a7213 */ /* 0x000fe40000000000 */
[----:B------:R-:W1:Y:S08]  /*0450*/  I2F.RP R0, R7 ;  /* 0x0000000700007306 */ /* 0x000e700000209400 */
[----:B-1----:R-:W1:Y:S02]  /*0460*/  MUFU.RCP R0, R0 ;  /* 0x0000000000007308 */ /* 0x002e640000001000 */
[----:B-1----:R-:W-:-:S02]  /*0470*/  VIADD R2, R0, 0xffffffe ;  /* 0x0ffffffe00027836 */ /* 0x002fc40000000000 */
[----:B------:R-:W-:-:S04]  /*0480*/  IMAD.MOV R0, RZ, RZ, -R10 ;  /* 0x000000ffff007224 */ /* 0x000fc800078e0a0a */
[----:B------:R1:W2:Y:S02]  /*0490*/  F2I.FTZ.U32.TRUNC.NTZ R3, R2 ;  /* 0x0000000200037305 */ /* 0x0002a4000021f000 */
[----:B-1----:R-:W-:Y:S02]  /*04a0*/  IMAD.MOV.U32 R2, RZ, RZ, RZ ;  /* 0x000000ffff027224 */ /* 0x002fe400078e00ff */
[----:B--2---:R-:W-:-:S04]  /*04b0*/  IMAD.MOV R6, RZ, RZ, -R3 ;  /* 0x000000ffff067224 */ /* 0x004fc800078e0a03 */
[----:B------:R-:W-:Y:S02]  /*04c0*/  IMAD R9, R6, R7, RZ ;  /* 0x0000000706097224 */ /* 0x000fe400078e02ff */
[----:B------:R-:W-:Y:S02]  /*04d0*/  IMAD.MOV.U32 R6, RZ, RZ, R8 ;  /* 0x000000ffff067224 */ /* 0x000fe400078e0008 */
[----:B------:R-:W-:-:S06]  /*04e0*/  IMAD.HI.U32 R3, R3, R9, R2 ;  /* 0x0000000903037227 */ /* 0x000fcc00078e0002 */
[----:B------:R-:W-:-:S04]  /*04f0*/  IMAD.HI.U32 R3, R3, R6, RZ ;  /* 0x0000000603037227 */ /* 0x000fc800078e00ff */
[----:B------:R-:W-:Y:S01]  /*0500*/  IMAD R0, R3, R0, R6 ;  /* 0x0000000003007224 */ /* 0x000fe200078e0206 */
[----:B------:R-:W-:Y:S04]  /*0510*/  BAR.SYNC.DEFER_BLOCKING 0x0 ;  /* 0x0000000000007b1d */ /* 0x000fe80000010000 */
[----:B------:R-:W-:-:S13]  /*0520*/  ISETP.GT.U32.AND P2, PT, R7, R0, PT ;  /* 0x000000000700720c */ /* 0x000fda0003f44070 */
[----:B------:R-:W-:Y:S02]  /*0530*/  @!P2 IMAD.IADD R0, R0, 0x1, -R7 ;  /* 0x000000010000a824 */ /* 0x000fe400078e0a07 */
[----:B------:R-:W-:Y:S01]  /*0540*/  @!P2 VIADD R3, R3, 0x1 ;  /* 0x000000010303a836 */ /* 0x000fe20000000000 */
[----:B------:R-:W-:Y:S02]  /*0550*/  ISETP.NE.AND P2, PT, R4, RZ, PT ;  /* 0x000000ff0400720c */ /* 0x000fe40003f45270 */
[----:B------:R-:W-:Y:S02]  /*0560*/  ISETP.GE.U32.AND P0, PT, R0, R7, PT ;  /* 0x000000070000720c */ /* 0x000fe40003f06070 */
[----:B------:R-:W-:-:S04]  /*0570*/  LOP3.LUT R0, R5, R4, RZ, 0x3c, !PT ;  /* 0x0000000405007212 */ /* 0x000fc800078e3cff */
[----:B------:R-:W-:Y:S01]  /*0580*/  ISETP.GE.AND P3, PT, R0, RZ, PT ;  /* 0x000000ff0000720c */ /* 0x000fe20003f66270 */
[----:B------:R-:W-:-:S06]  /*0590*/  VIADD R0, R56, 0x7f ;  /* 0x0000007f38007836 */ /* 0x000fcc0000000000 */
[----:B------:R-:W-:-:S04]  /*05a0*/  @P0 VIADD R3, R3, 0x1 ;  /* 0x0000000103030836 */ /* 0x000fc80000000000 */
[----:B------:R-:W-:Y:S01]  /*05b0*/  IMAD.MOV.U32 R9, RZ, RZ, R3 ;  /* 0x000000ffff097224 */ /* 0x000fe200078e0003 */
[----:B------:R-:W-:-:S03]  /*05c0*/  SHF.R.S32.HI R3, RZ, 0x1f, R0 ;  /* 0x0000001fff037819 */ /* 0x000fc60000011400 */
[----:B------:R-:W-:Y:S01]  /*05d0*/  @!P3 IMAD.MOV R9, RZ, RZ, -R9 ;  /* 0x000000ffff09b224 */ /* 0x000fe200078e0a09 */
[----:B------:R-:W-:Y:S02]  /*05e0*/  LEA.HI R3, R3, R0, RZ, 0x7 ;  /* 0x0000000003037211 */ /* 0x000fe400078f38ff */
[----:B------:R-:W-:-:S04]  /*05f0*/  @!P2 LOP3.LUT R9, RZ, R4, RZ, 0x33, !PT ;  /* 0x00000004ff09a212 */ /* 0x000fc800078e33ff */
[----:B------:R-:W-:Y:S01]  /*0600*/  LEA.HI.SX32 R3, R3, -R9, 0x19 ;  /* 0x8000000903037211 */ /* 0x000fe200078fcaff */
[----:B------:R-:W-:-:S03]  /*0610*/  IMAD.MOV R6, RZ, RZ, -R9 ;  /* 0x000000ffff067224 */ /* 0x000fc600078e0a09 */
[----:B------:R-:W-:Y:S01]  /*0620*/  VIMNMX R11, PT, PT, R3, 0x1, PT ;  /* 0x00000001030b7848 */ /* 0x000fe20003fe0100 */
[----:B------:R-:W-:-:S03]  /*0630*/  IMAD R10, R4, R6, R5 ;  /* 0x00000006040a7224 */ /* 0x000fc600078e0205 */
[----:B------:R-:W-:Y:S02]  /*0640*/  IABS R7, R11 ;  /* 0x0000000b00077213 */ /* 0x000fe40000000000 */
[----:B------:R-:W-:Y:S02]  /*0650*/  IABS R6, R10 ;  /* 0x0000000a00067213 */ /* 0x000fe40000000000 */
[----:B------:R-:W1:Y:S08]  /*0660*/  I2F.RP R0, R7 ;  /* 0x0000000700007306 */ /* 0x000e700000209400 */
[----:B-1----:R-:W1:Y:S02]  /*0670*/  MUFU.RCP R0, R0 ;  /* 0x0000000000007308 */ /* 0x002e640000001000 */
[----:B-1----:R-:W-:-:S06]  /*0680*/  VIADD R2, R0, 0xffffffe ;  /* 0x0ffffffe00027836 */ /* 0x002fcc0000000000 */
[----:B------:R1:W2:Y:S02]  /*0690*/  F2I.FTZ.U32.TRUNC.NTZ R3, R2 ;  /* 0x0000000200037305 */ /* 0x0002a4000021f000 */
[----:B-1----:R-:W-:Y:S02]  /*06a0*/  IMAD.MOV.U32 R2, RZ, RZ, RZ ;  /* 0x000000ffff027224 */ /* 0x002fe400078e00ff */
[----:B--2---:R-:W-:-:S04]  /*06b0*/  IMAD.MOV R8, RZ, RZ, -R3 ;  /* 0x000000ffff087224 */ /* 0x004fc800078e0a03 */
[----:B------:R-:W-:Y:S01]  /*06c0*/  IMAD.MOV.U32 R4, RZ, RZ, R8 ;  /* 0x000000ffff047224 */ /* 0x000fe200078e0008 */
[----:B------:R-:W-:-:S03]  /*06d0*/  IABS R8, R11 ;  /* 0x0000000b00087213 */ /* 0x000fc60000000000 */
[----:B------:R-:W-:Y:S02]  /*06e0*/  IMAD R5, R4, R7, RZ ;  /* 0x0000000704057224 */ /* 0x000fe400078e02ff */
[----:B------:R-:W-:Y:S02]  /*06f0*/  IMAD.MOV.U32 R4, RZ, RZ, R6 ;  /* 0x000000ffff047224 */ /* 0x000fe400078e0006 */
[----:B------:R-:W-:Y:S02]  /*0700*/  IMAD.HI.U32 R3, R3, R5, R2 ;  /* 0x0000000503037227 */ /* 0x000fe400078e0002 */
[----:B------:R-:W1:Y:S02]  /*0710*/  I2F.RP R2, R15 ;  /* 0x0000000f00027306 */ /* 0x000e640000209400 */
[----:B------:R-:W-:Y:S01]  /*0720*/  IMAD.MOV R0, RZ, RZ, -R8 ;  /* 0x000000ffff007224 */ /* 0x000fe200078e0a08 */
[----:B------:R-:W-:Y:S01]  /*0730*/  IABS R8, R57 ;  /* 0x0000003900087213 */ /* 0x000fe20000000000 */
[----:B------:R-:W-:-:S04]  /*0740*/  IMAD.HI.U32 R3, R3, R4, RZ ;  /* 0x0000000403037227 */ /* 0x000fc800078e00ff */
[----:B------:R-:W-:Y:S01]  /*0750*/  IMAD R0, R3, R0, R4 ;  /* 0x0000000003007224 */ /* 0x000fe200078e0204 */
[----:B------:R-:W2:Y:S04]  /*0760*/  I2F.RP R6, R8 ;  /* 0x0000000800067306 */ /* 0x000ea80000209400 */
[----:B------:R-:W-:-:S04]  /*0770*/  ISETP.GT.U32.AND P2, PT, R7, R0, PT ;  /* 0x000000000700720c */ /* 0x000fc80003f44070 */
[----:B-1----:R-:W1:Y:S08]  /*0780*/  MUFU.RCP R2, R2 ;  /* 0x0000000200027308 */ /* 0x002e700000001000 */
[----:B--2---:R-:W-:Y:S01]  /*0790*/  MUFU.RCP R6, R6 ;  /* 0x0000000600067308 */ /* 0x004fe20000001000 */
[----:B------:R-:W-:Y:S02]  /*07a0*/  @!P2 IMAD.IADD R0, R0, 0x1, -R7 ;  /* 0x000000010000a824 */ /* 0x000fe400078e0a07 */
[----:B------:R-:W-:Y:S01]  /*07b0*/  @!P2 VIADD R3, R3, 0x1 ;  /* 0x000000010303a836 */ /* 0x000fe20000000000 */
[----:B------:R-:W-:-:S02]  /*07c0*/  ISETP.NE.AND P2, PT, R11, RZ, PT ;  /* 0x000000ff0b00720c */ /* 0x000fc40003f45270 */
[----:B------:R-:W-:Y:S02]  /*07d0*/  ISETP.GE.U32.AND P0, PT, R0, R7, PT ;  /* 0x000000070000720c */ /* 0x000fe40003f06070 */
[----:B------:R-:W-:Y:S01]  /*07e0*/  LOP3.LUT R0, R10, R11, RZ, 0x3c, !PT ;  /* 0x0000000b0a007212 */ /* 0x000fe200078e3cff */
[----:B-1----:R-:W-:-:S03]  /*07f0*/  VIADD R4, R2, 0xffffffe ;  /* 0x0ffffffe02047836 */ /* 0x002fc60000000000 */
[----:B------:R-:W-:Y:S01]  /*0800*/  ISETP.GE.AND P3, PT, R0, RZ, PT ;  /* 0x000000ff0000720c */ /* 0x000fe20003f66270 */
[----:B------:R1:W2:Y:S06]  /*0810*/  F2I.FTZ.U32.TRUNC.NTZ R5, R4 ;  /* 0x0000000400057305 */ /* 0x0002ac000021f000 */
[----:B------:R-:W-:Y:S02]  /*0820*/  @P0 VIADD R3, R3, 0x1 ;  /* 0x0000000103030836 */ /* 0x000fe40000000000 */
[----:B-1----:R-:W-:Y:S02]  /*0830*/  IMAD.MOV.U32 R4, RZ, RZ, RZ ;  /* 0x000000ffff047224 */ /* 0x002fe400078e00ff */
[----:B------:R-:W-:Y:S01]  /*0840*/  IMAD.MOV.U32 R12, RZ, RZ, R3 ;  /* 0x000000ffff0c7224 */ /* 0x000fe200078e0003 */
[----:B------:R-:W-:-:S03]  /*0850*/  LOP3.LUT R3, R70, 0x7f, RZ, 0xc0, !PT ;  /* 0x0000007f46037812 */ /* 0x000fc600078ec0ff */
[----:B------:R-:W-:Y:S01]  /*0860*/  @!P3 IMAD.MOV R12, RZ, RZ, -R12 ;  /* 0x000000ffff0cb224 */ /* 0x000fe200078e0a0c */
[----:B------:R-:W-:Y:S02]  /*0870*/  @!P2 LOP3.LUT R12, RZ, R11, RZ, 0x33, !PT ;  /* 0x0000000bff0ca212 */ /* 0x000fe400078e33ff */
[----:B------:R-:W-:-:S03]  /*0880*/  ISETP.NE.U32.AND P3, PT, R3, RZ, PT ;  /* 0x000000ff0300720c */ /* 0x000fc60003f65070 */
[----:B------:R-:W-:-:S04]  /*0890*/  IMAD.MOV R0, RZ, RZ, -R12 ;  /* 0x000000ffff007224 */ /* 0x000fc800078e0a0c */
[----:B------:R-:W-:Y:S02]  /*08a0*/  IMAD R0, R11, R0, R10 ;  /* 0x000000000b007224 */ /* 0x000fe400078e020a */
[----:B--2---:R-:W-:Y:S02]  /*08b0*/  IMAD.MOV R10, RZ, RZ, -R5 ;  /* 0x000000ffff0a7224 */ /* 0x004fe400078e0a05 */
[----:B------:R-:W-:Y:S02]  /*08c0*/  IMAD.IADD R0, R9, 0x1, R0 ;  /* 0x0000000109007824 */ /* 0x000fe400078e0200 */
[----:B------:R-:W-:Y:S01]  /*08d0*/  IMAD R7, R10, R15, RZ ;  /* 0x0000000f0a077224 */ /* 0x000fe200078e02ff */
[----:B------:R-:W1:Y:S01]  /*08e0*/  LDC R9, c[0x0][0x3a0] ;  /* 0x0000e800ff097b82 */ /* 0x000e620000000800 */
[----:B------:R-:W-:Y:S02]  /*08f0*/  IMAD R2, R0, 0x80, R3 ;  /* 0x0000008000027824 */ /* 0x000fe400078e0203 */
[----:B------:R-:W-:-:S02]  /*0900*/  IMAD.HI.U32 R4, R5, R7, R4 ;  /* 0x0000000705047227 */ /* 0x000fc400078e0004 */
[----:B------:R-:W2:Y:S01]  /*0910*/  LDS R7, [UR16] ;  /* 0x00000010ff077984 */ /* 0x000ea20008000800 */
[----:B------:R-:W-:Y:S01]  /*0920*/  IABS R0, R2 ;  /* 0x0000000200007213 */ /* 0x000fe20000000000 */
[----:B------:R-:W-:Y:S01]  /*0930*/  VIADD R5, R6, 0xffffffe ;  /* 0x0ffffffe06057836 */ /* 0x000fe20000000000 */
[----:B------:R-:W-:Y:S01]  /*0940*/  BAR.SYNC.DEFER_BLOCKING 0x0 ;  /* 0x0000000000007b1d */ /* 0x000fe20000010000 */
[----:B------:R-:W-:Y:S02]  /*0950*/  ISETP.GE.AND P5, PT, R2, RZ, PT ;  /* 0x000000ff0200720c */ /* 0x000fe40003fa6270 */
[----:B------:R-:W-:Y:S01]  /*0960*/  IMAD.MOV.U32 R6, RZ, RZ, R0 ;  /* 0x000000ffff067224 */ /* 0x000fe200078e0000 */
[----:B------:R-:W-:Y:S02]  /*0970*/  SHF.R.U32.HI R0, RZ, 0x5, R70 ;  /* 0x00000005ff007819 */ /* 0x000fe40000011646 */
[----:B------:R-:W3:Y:S01]  /*0980*/  F2I.FTZ.U32.TRUNC.NTZ R5, R5 ;  /* 0x0000000500057305 */ /* 0x000ee2000021f000 */
[----:B------:R-:W-:Y:S01]  /*0990*/  IMAD.HI.U32 R4, R4, R6, RZ ;  /* 0x0000000604047227 */ /* 0x000fe200078e00ff */
[----:B------:R-:W-:-:S03]  /*09a0*/  R2UR UR8, R0 ;  /* 0x00000000000872ca */ /* 0x000fc600000e0000 */
[----:B------:R-:W-:Y:S02]  /*09b0*/  IMAD.MOV R4, RZ, RZ, -R4 ;  /* 0x000000ffff047224 */ /* 0x000fe400078e0a04 */
[----:B------:R-:W-:Y:S02]  /*09c0*/  IMAD.SHL.U32 R0, R12, 0x40, RZ ;  /* 0x000000400c007824 */ /* 0x000fe400078e00ff */
[----:B------:R-:W-:Y:S02]  /*09d0*/  IMAD R6, R15, R4, R6 ;  /* 0x000000040f067224 */ /* 0x000fe400078e0206 */
[----:B------:R-:W-:Y:S01]  /*09e0*/  IMAD.MOV.U32 R4, RZ, RZ, RZ ;  /* 0x000000ffff047224 */ /* 0x000fe200078e00ff */
[C---:B------:R-:W-:Y:S01]  /*09f0*/  LOP3.LUT R13, R0.reuse, R13, RZ, 0xfc, !PT ;  /* 0x0000000d000d7212 */ /* 0x040fe200078efcff */
[----:B-1----:R-:W-:Y:S01]  /*0a00*/  VIADD R14, R9, 0xfffffffe ;  /* 0xfffffffe090e7836 */ /* 0x002fe20000000000 */
[----:B------:R-:W-:Y:S01]  /*0a10*/  ISETP.GT.U32.AND P0, PT, R15, R6, PT ;  /* 0x000000060f00720c */ /* 0x000fe20003f04070 */
[--C-:B---3--:R-:W-:Y:S01]  /*0a20*/  IMAD.MOV R11, RZ, RZ, -R5.reuse ;  /* 0x000000ffff0b7224 */ /* 0x108fe200078e0a05 */
[----:B------:R-:W-:Y:S01]  /*0a30*/  IABS R47, R13 ;  /* 0x0000000d002f7213 */ /* 0x000fe20000000000 */
[----:B------:R-:W-:Y:S01]  /*0a40*/  VIADD R12, R0, UR8 ;  /* 0x00000008000c7c36 */ /* 0x000fe20008000000 */
[----:B------:R-:W-:Y:S01]  /*0a50*/  LOP3.LUT R62, R13, 0x4, RZ, 0xfc, !PT ;  /* 0x000000040d3e7812 */ /* 0x000fe200078efcff */
[----:B------:R-:W-:Y:S01]  /*0a60*/  IMAD R11, R11, R8, RZ ;  /* 0x000000080b0b7224 */ /* 0x000fe200078e02ff */
[----:B------:R-:W-:Y:S01]  /*0a70*/  LOP3.LUT R60, R13, 0x8, RZ, 0xfc, !PT ;  /* 0x000000080d3c7812 */ /* 0x000fe200078efcff */
[----:B------:R-:W-:Y:S01]  /*0a80*/  VIADD R48, R12, 0x1c ;  /* 0x0000001c0c307836 */ /* 0x000fe20000000000 */
[----:B------:R-:W-:Y:S01]  /*0a90*/  IABS R51, R62 ;  /* 0x0000003e00337213 */ /* 0x000fe20000000000 */
[----:B------:R-:W-:Y:S01]  /*0aa0*/  IMAD.HI.U32 R11, R5, R11, R4 ;  /* 0x0000000b050b7227 */ /* 0x000fe200078e0004 */
[----:B------:R-:W-:Y:S01]  /*0ab0*/  IABS R45, R60 ;  /* 0x0000003c002d7213 */ /* 0x000fe20000000000 */
[----:B------:R-:W-:Y:S01]  /*0ac0*/  USHF.L.U32 UR4, UR8, 0x15, URZ ;  /* 0x0000001508047899 */ /* 0x000fe200080006ff */
[----:B------:R-:W-:Y:S01]  /*0ad0*/  IABS R49, R48 ;  /* 0x0000003000317213 */ /* 0x000fe20000000000 */
[----:B------:R-:W-:Y:S01]  /*0ae0*/  @!P0 IMAD.IADD R6, R6, 0x1, -R15 ;  /* 0x0000000106068824 */ /* 0x000fe200078e0a0f */
[----:B------:R-:W-:Y:S01]  /*0af0*/  ISETP.GE.U32.AND P4, PT, R14, 0x7fffffdf, PT ;  /* 0x7fffffdf0e00780c */ /* 0x000fe20003f86070 */
[----:B------:R-:W-:Y:S01]  /*0b00*/  IMAD.HI.U32 R4, R11, R47, RZ ;  /* 0x0000002f0b047227 */ /* 0x000fe200078e00ff */
[----:B--2---:R-:W-:Y:S01]  /*0b10*/  R2UR UR17, R7 ;  /* 0x00000000071172ca */ /* 0x004fe200000e0000 */
[----:B------:R-:W-:Y:S01]  /*0b20*/  ULOP3.LUT UR4, UR4, 0x600000, URZ, 0xc0, !UPT ;  /* 0x0060000004047892 */ /* 0x000fe2000f8ec0ff */
[----:B------:R-:W-:Y:S01]  /*0b30*/  ISETP.GT.U32.AND P0, PT, R15, R6, PT ;  /* 0x000000060f00720c */ /* 0x000fe20003f04070 */
[----:B------:R-:W-:-:S02]  /*0b40*/  IMAD.MOV R4, RZ, RZ, -R4 ;  /* 0x000000ffff047224 */ /* 0x000fc400078e0a04 */
[----:B------:R-:W-:-:S04]  /*0b50*/  IMAD.HI.U32 R5, R11, R49, RZ ;  /* 0x000000310b057227 */ /* 0x000fc800078e00ff */
[C---:B------:R-:W-:Y:S02]  /*0b60*/  IMAD R47, R8.reuse, R4, R47 ;  /* 0x00000004082f7224 */ /* 0x040fe400078e022f */
[----:B------:R-:W-:Y:S02]  /*0b70*/  IMAD.MOV R5, RZ, RZ, -R5 ;  /* 0x000000ffff057224 */ /* 0x000fe400078e0a05 */
[----:B------:R-:W-:Y:S02]  /*0b80*/  VIADD R4, R9, 0xffffffff ;  /* 0xffffffff09047836 */ /* 0x000fe40000000000 */
[----:B------:R-:W-:Y:S02]  /*0b90*/  IMAD R49, R8, R5, R49 ;  /* 0x0000000508317224 */ /* 0x000fe400078e0231 */
[----:B------:R-:W-:Y:S01]  /*0ba0*/  @!P0 IMAD.IADD R6, R6, 0x1, -R15 ;  /* 0x0000000106068824 */ /* 0x000fe200078e0a0f */
[----:B------:R-:W-:Y:S01]  /*0bb0*/  ISETP.GE.U32.AND P2, PT, R4, 0x7fffffe0, PT ;  /* 0x7fffffe00400780c */ /* 0x000fe20003f46070 */
[----:B------:R-:W-:Y:S01]  /*0bc0*/  IMAD.HI.U32 R7, R11, R51, RZ ;  /* 0x000000330b077227 */ /* 0x000fe200078e00ff */
[----:B------:R-:W1:Y:S01]  /*0bd0*/  LDC.64 R4, c[0x0][0x3a8] ;  /* 0x0000ea00ff047b82 */ /* 0x000e620000000a00 */
[----:B------:R-:W-:-:S02]  /*0be0*/  ISETP.NE.AND P0, PT, R56, RZ, PT ;  /* 0x000000ff3800720c */ /* 0x000fc40003f05270 */
[----:B------:R-:W-:-:S04]  /*0bf0*/  IMAD.HI.U32 R10, R11, R45, RZ ;  /* 0x0000002d0b0a7227 */ /* 0x000fc800078e00ff */
[----:B------:R-:W-:Y:S02]  /*0c00*/  IMAD.MOV.U32 R15, RZ, RZ, R6 ;  /* 0x000000ffff0f7224 */ /* 0x000fe400078e0006 */
[----:B------:R-:W-:Y:S02]  /*0c10*/  IMAD.MOV R7, RZ, RZ, -R7 ;  /* 0x000000ffff077224 */ /* 0x000fe400078e0a07 */
[----:B------:R-:W-:Y:S02]  /*0c20*/  IMAD.MOV R10, RZ, RZ, -R10 ;  /* 0x000000ffff0a7224 */ /* 0x000fe400078e0a0a */
[----:B------:R-:W-:Y:S01]  /*0c30*/  @!P5 IMAD.MOV R15, RZ, RZ, -R15 ;  /* 0x000000ffff0fd224 */ /* 0x000fe200078e0a0f */
[----:B------:R-:W-:Y:S01]  /*0c40*/  @!P0 LOP3.LUT R15, RZ, R56, RZ, 0x33, !PT ;  /* 0x00000038ff0f8212 */ /* 0x000fe200078e33ff */
[C---:B------:R-:W-:Y:S02]  /*0c50*/  IMAD R51, R8.reuse, R7, R51 ;  /* 0x0000000708337224 */ /* 0x040fe400078e0233 */
[----:B------:R-:W-:-:S02]  /*0c60*/  IMAD R45, R8, R10, R45 ;  /* 0x0000000a082d7224 */ /* 0x000fc400078e022d */
[----:B------:R-:W-:Y:S01]  /*0c70*/  VIADD R7, R9, 0xfffffffd ;  /* 0xfffffffd09077836 */ /* 0x000fe20000000000 */
[----:B----4-:R-:W-:Y:S06]  /*0c80*/  @P1 BRA `(.L_x_5) ;  /* 0x0000000000181947 */ /* 0x010fec0003800000 */
[----:B------:R-:W-:Y:S01]  /*0c90*/  ELECT P0, URZ, PT ;  /* 0x0000000000ff782f */ /* 0x000fe20003800000 */
[----:B------:R-:W-:Y:S01]  /*0ca0*/  IMAD.MOV.U32 R6, RZ, RZ, 0x1 ;  /* 0x00000001ff067424 */ /* 0x000fe200078e00ff */
[----:B------:R-:W-:Y:S01]  /*0cb0*/  UMOV UR6, 0x40 ;  /* 0x0000004000067882 */ /* 0x000fe20000000000 */
[----:B------:R-:W-:Y:S01]  /*0cc0*/  UVIRTCOUNT.DEALLOC.SMPOOL 0x80 ;  /* 0x000000800000784c */ /* 0x000fe20000000000 */
[----:B------:R-:W-:-:S09]  /*0cd0*/  ULEA UR6, UR5, UR6, 0x18 ;  /* 0x0000000605067291 */ /* 0x000fd2000f8ec0ff */
[----:B------:R2:W-:Y:S03]  /*0ce0*/  @P0 STS.U8 [UR6], R6 ;  /* 0x00000006ff000988 */ /* 0x0005e60008000006 */
.L_x_5:
[----:B------:R-:W-:Y:S01]  /*0cf0*/  UIADD3 UR12, UPT, UPT, UR17, UR4, URZ ;  /* 0x00000004110c7290 */ /* 0x000fe2000fffe0ff */
[----:B--2---:R-:W-:Y:S01]  /*0d00*/  VIADD R6, R9, 0xfffffffc ;  /* 0xfffffffc09067836 */ /* 0x004fe20000000000 */
[----:B------:R-:W-:Y:S01]  /*0d10*/  VOTEU.ALL UP0, P3 ;  /* 0x0000000000ff7886 */ /* 0x000fe20001800000 */
[----:B------:R-:W-:Y:S01]  /*0d20*/  UIADD3 UR10, UPT, UPT, UR16, 0x3000, URZ ;  /* 0x00003000100a7890 */ /* 0x000fe2000fffe0ff */
[----:B------:R-:W-:Y:S01]  /*0d30*/  IMAD R15, R15, UR9, RZ ;  /* 0x000000090f0f7c24 */ /* 0x000fe2000f8e02ff */
[----:B------:R-:W-:Y:S01]  /*0d40*/  VOTEU.ALL UP1, P3 ;  /* 0x0000000000ff7886 */ /* 0x000fe20001820000 */
[----:B------:R-:W-:Y:S01]  /*0d50*/  ISETP.GE.U32.AND P5, PT, R6, 0x7fffffdd, PT ;  /* 0x7fffffdd0600780c */ /* 0x000fe20003fa6070 */
[----:B------:R-:W-:Y:S01]  /*0d60*/  VIADD R10, R9, 0xfffffffb ;  /* 0xfffffffb090a7836 */ /* 0x000fe20000000000 */
[----:B------:R-:W-:-:S04]  /*0d70*/  @!UP0 UIADD3 UR4, UPT, UPT, -UR7, 0x100000, URZ ;  /* 0x0010000007048890 */ /* 0x000fc8000fffe1ff */
[----:B------:R-:W-:Y:S02]  /*0d80*/  @!UP0 USHF.L.U32 UR5, UR4, 0xb, URZ ;  /* 0x0000000b04058899 */ /* 0x000fe400080006ff */
[----:B------:R-:W-:Y:S01]  /*0d90*/  @!UP0 USHF.L.U32 UR4, UR4, 0x1, URZ ;  /* 0x0000000104048899 */ /* 0x000fe200080006ff */
[----:B------:R-:W-:Y:S01]  /*0da0*/  STTM.x64 tmem[UR12], RZ ;  /* 0x000000ff000079ed */ /* 0x000fe2000834000c */
[----:B------:R-:W2:Y:S01]  /*0db0*/  FENCE.VIEW.ASYNC.T ;  /* 0x00000000000073c6 */ /* 0x000ea20000000200 */
[----:B------:R-:W-:Y:S01]  /*0dc0*/  UMOV UR13, UR10 ;  /* 0x0000000a000d7c82 */ /* 0x000fe20008000000 */
[----:B--2---:R-:W-:Y:S01]  /*0dd0*/  BAR.SYNC.DEFER_BLOCKING 0x0 ;  /* 0x0000000000007b1d */ /* 0x004fe20000010000 */
[----:B------:R-:W-:Y:S02]  /*0de0*/  SHF.R.S32.HI R14, RZ, 0x1f, R15 ;  /* 0x0000001fff0e7819 */ /* 0x000fe4000001140f */
[----:B------:R-:W-:Y:S02]  /*0df0*/  IADD3 R6, P6, PT, R15, UR20, RZ ;  /* 0x000000140f067c10 */ /* 0x000fe4000ffde0ff */
[----:B------:R-:W-:-:S02]  /*0e00*/  ISETP.GE.U32.AND P0, PT, R7, 0x7fffffde, PT ;  /* 0x7fffffde0700780c */ /* 0x000fc40003f06070 */
[----:B------:R-:W-:Y:S02]  /*0e10*/  PRMT R18, RZ, 0x7610, R18 ;  /* 0x00007610ff127816 */ /* 0x000fe40000000012 */
[----:B------:R-:W-:Y:S01]  /*0e20*/  IADD3.X R7, PT, PT, R14, UR21, RZ, P6, !PT ;  /* 0x000000150e077c10 */ /* 0x000fe2000b7fe4ff */
[----:B------:R-:W2:Y:S02]  /*0e30*/  FENCE.VIEW.ASYNC.S ;  /* 0x00000000000073c6 */ /* 0x000ea40000000000 */
[----:B--2---:R2:W3:Y:S02]  /*0e40*/  @!UP1 SYNCS.EXCH.64 URZ, [UR13], UR4 ;  /* 0x000000040dff95b2 */ /* 0x0044e40008000100 */
[----:B---3--:R-:W-:Y:S01]  /*0e50*/  BAR.SYNC.DEFER_BLOCKING 0x0 ;  /* 0x0000000000007b1d */ /* 0x008fe20000010000 */
[----:B-1----:R-:W-:Y:S01]  /*0e60*/  SHF.R.S32.HI R67, RZ, 0x1f, R4 ;  /* 0x0000001fff437819 */ /* 0x002fe20000011404 */
[----:B------:R-:W-:Y:S01]  /*0e70*/  IMAD.SHL.U32 R69, R4, 0x2, RZ ;  /* 0x0000000204457824 */ /* 0x000fe200078e00ff */
[----:B------:R-:W-:-:S02]  /*0e80*/  IADD3 R20, P6, PT, R6, R4, RZ ;  /* 0x0000000406147210 */ /* 0x000fc40007fde0ff */
[----:B------:R-:W-:Y:S01]  /*0e90*/  PRMT R16, RZ, 0x7610, R16 ;  /* 0x00007610ff107816 */ /* 0x000fe20000000010 */
[C---:B------:R-:W-:Y:S01]  /*0ea0*/  IMAD R73, R4.reuse, 0x3, RZ ;  /* 0x0000000304497824 */ /* 0x040fe200078e02ff */
[----:B------:R-:W-:Y:S01]  /*0eb0*/  SHF.R.S32.HI R71, RZ, 0x1f, R69 ;  /* 0x0000001fff477819 */ /* 0x000fe20000011445 */
[----:B------:R-:W-:Y:S01]  /*0ec0*/  IMAD.X R21, R67, 0x1, R7, P6 ;  /* 0x0000000143157824 */ /* 0x000fe200030e0607 */
[-C--:B------:R-:W-:Y:S02]  /*0ed0*/  IADD3 R22, P6, PT, R69, R6.reuse, RZ ;  /* 0x0000000645167210 */ /* 0x080fe40007fde0ff */
[----:B------:R-:W-:Y:S01]  /*0ee0*/  PRMT R17, RZ, 0x7610, R17 ;  /* 0x00007610ff117816 */ /* 0x000fe20000000011 */
[----:B------:R-:W-:Y:S01]  /*0ef0*/  IMAD.SHL.U32 R77, R4, 0x4, RZ ;  /* 0x00000004044d7824 */ /* 0x000fe200078e00ff */
[----:B------:R-:W-:Y:S01]  /*0f00*/  SHF.R.S32.HI R75, RZ, 0x1f, R73 ;  /* 0x0000001fff4b7819 */ /* 0x000fe20000011449 */
[----:B------:R-:W-:Y:S01]  /*0f10*/  IMAD.X R23, R71, 0x1, R7, P6 ;  /* 0x0000000147177824 */ /* 0x000fe200030e0607 */
[----:B------:R-:W-:-:S02]  /*0f20*/  IADD3 R24, P6, PT, R73, R6, RZ ;  /* 0x0000000649187210 */ /* 0x000fc40007fde0ff */
[----:B------:R-:W-:Y:S01]  /*0f30*/  PRMT R19, RZ, 0x7610, R19 ;  /* 0x00007610ff137816 */ /* 0x000fe20000000013 */
[C---:B------:R-:W-:Y:S02]  /*0f40*/  VIADD R28, R9.reuse, 0xffffffe5 ;  /* 0xffffffe5091c7836 */ /* 0x040fe40000000000 */
[C---:B------:R-:W-:Y:S02]  /*0f50*/  VIADD R30, R9.reuse, 0xffffffe6 ;  /* 0xffffffe6091e7836 */ /* 0x040fe40000000000 */
[C---:B------:R-:W-:Y:S02]  /*0f60*/  VIADD R31, R9.reuse, 0xffffffe2 ;  /* 0xffffffe2091f7836 */ /* 0x040fe40000000000 */
[C---:B------:R-:W-:Y:S01]  /*0f70*/  VIADD R66, R9.reuse, 0xffffffe0 ;  /* 0xffffffe009427836 */ /* 0x040fe20000000000 */
[----:B------:R-:W3:Y:S01]  /*0f80*/  @!P2 LDG.E.U8 R18, desc[UR18][R6.64] ;  /* 0x000000120612a981 */ /* 0x000ee2000c1e1100 */
[----:B------:R-:W-:Y:S01]  /*0f90*/  ISETP.GE.U32.AND P2, PT, R10, 0x7fffffdc, PT ;  /* 0x7fffffdc0a00780c */ /* 0x000fe20003f46070 */
[----:B------:R-:W-:-:S02]  /*0fa0*/  VIADD R10, R9, 0xfffffffa ;  /* 0xfffffffa090a7836 */ /* 0x000fc40000000000 */
[C---:B------:R-:W-:Y:S01]  /*0fb0*/  VIADD R32, R9.reuse, 0xffffffe3 ;  /* 0xffffffe309207836 */ /* 0x040fe20000000000 */
[----:B------:R1:W4:Y:S01]  /*0fc0*/  @!P4 LDG.E.U8 R16, desc[UR18][R20.64] ;  /* 0x000000121410c981 */ /* 0x000322000c1e1100 */
[C---:B------:R-:W-:Y:S01]  /*0fd0*/  VIADD R34, R9.reuse, 0xffffffe7 ;  /* 0xffffffe709227836 */ /* 0x040fe20000000000 */
[----:B------:R-:W-:Y:S01]  /*0fe0*/  ISETP.GE.U32.AND P4, PT, R10, 0x7fffffdb, PT ;  /* 0x7fffffdb0a00780c */ /* 0x000fe20003f86070 */
[----:B------:R-:W-:Y:S01]  /*0ff0*/  VIADD R10, R9, 0xfffffff9 ;  /* 0xfffffff9090a7836 */ /* 0x000fe20000000000 */
[----:B------:R5:W3:Y:S01]  /*1000*/  @!P0 LDG.E.U8 R17, desc[UR18][R22.64] ;  /* 0x0000001216118981 */ /* 0x000ae2000c1e1100 */
[----:B------:R-:W-:Y:S01]  /*1010*/  IMAD.X R25, R75, 0x1, R7, P6 ;  /* 0x000000014b197824 */ /* 0x000fe200030e0607 */
[----:B------:R-:W-:Y:S01]  /*1020*/  SHF.R.S32.HI R79, RZ, 0x1f, R77 ;  /* 0x0000001fff4f7819 */ /* 0x000fe2000001144d */
[----:B------:R-:W-:Y:S01]  /*1030*/  IMAD R81, R4, 0x5, RZ ;  /* 0x0000000504517824 */ /* 0x000fe200078e02ff */
[----:B------:R-:W-:Y:S01]  /*1040*/  ISETP.GE.U32.AND P0, PT, R10, 0x7fffffda, PT ;  /* 0x7fffffda0a00780c */ /* 0x000fe20003f06070 */
[----:B------:R-:W-:Y:S01]  /*1050*/  VIADD R10, R9, 0xfffffff8 ;  /* 0xfffffff8090a7836 */ /* 0x000fe20000000000 */
[----:B------:R-:W-:Y:S01]  /*1060*/  IADD3 R26, P6, PT, R77, R6, RZ ;  /* 0x000000064d1a7210 */ /* 0x000fe20007fde0ff */
[----:B------:R0:W3:Y:S01]  /*1070*/  @!P5 LDG.E.U8 R19, desc[UR18][R24.64] ;  /* 0x000000121813d981 */ /* 0x0000e2000c1e1100 */
[----:B-1----:R-:W-:Y:S01]  /*1080*/  VIADD R21, R9, 0xffffffec ;  /* 0xffffffec09157836 */ /* 0x002fe20000000000 */
[----:B------:R-:W-:Y:S01]  /*1090*/  PRMT R20, RZ, 0x7610, R20 ;  /* 0x00007610ff147816 */ /* 0x000fe20000000014 */
[----:B------:R-:W-:Y:S01]  /*10a0*/  IMAD R85, R4, 0x6, RZ ;  /* 0x0000000604557824 */ /* 0x000fe200078e02ff */
[----:B------:R-:W-:Y:S01]  /*10b0*/  ISETP.GE.U32.AND P5, PT, R10, 0x7fffffd9, PT ;  /* 0x7fffffd90a00780c */ /* 0x000fe20003fa6070 */
[----:B------:R-:W-:Y:S01]  /*10c0*/  IMAD.X R27, R79, 0x1, R7, P6 ;  /* 0x000000014f1b7824 */ /* 0x000fe200030e0607 */
[----:B------:R-:W-:Y:S01]  /*10d0*/  ISETP.GE.U32.AND P6, PT, R21, 0x7fffffcd, PT ;  /* 0x7fffffcd1500780c */ /* 0x000fe20003fc6070 */
[----:B------:R-:W-:-:S02]  /*10e0*/  VIADD R10, R9, 0xffffffed ;  /* 0xffffffed090a7836 */ /* 0x000fc40000000000 */
[----:B------:R-:W-:Y:S01]  /*10f0*/  IMAD R89, R4, 0x7, RZ ;  /* 0x0000000704597824 */ /* 0x000fe200078e02ff */
[----:B------:R1:W3:Y:S01]  /*1100*/  @!P2 LDG.E.U8 R20, desc[UR18][R26.64] ;  /* 0x000000121a14a981 */ /* 0x0002e2000c1e1100 */
[C---:B------:R-:W-:Y:S01]  /*1110*/  VIADD R21, R9.reuse, 0xffffffee ;  /* 0xffffffee09157836 */ /* 0x040fe20000000000 */
[----:B------:R-:W-:Y:S01]  /*1120*/  ISETP.GE.U32.AND P2, PT, R10, 0x7fffffce, PT ;  /* 0x7fffffce0a00780c */ /* 0x000fe20003f46070 */
[C---:B------:R-:W-:Y:S01]  /*1130*/  VIADD R10, R9.reuse, 0xffffffef ;  /* 0xffffffef090a7836 */ /* 0x040fe20000000000 */
[----:B-----5:R-:W-:Y:S01]  /*1140*/  SEL R23, RZ, 0x1, P6 ;  /* 0x00000001ff177807 */ /* 0x020fe20003000000 */
[----:B0-----:R-:W-:Y:S01]  /*1150*/  VIADD R25, R9, 0xffffffea ;  /* 0xffffffea09197836 */ /* 0x001fe20000000000 */
[----:B------:R-:W-:Y:S01]  /*1160*/  ISETP.GE.U32.AND P6, PT, R21, 0x7fffffcf, PT ;  /* 0x7fffffcf1500780c */ /* 0x000fe20003fc6070 */
[C---:B------:R-:W-:Y:S01]  /*1170*/  VIADD R21, R9.reuse, 0xffffffe8 ;  /* 0xffffffe809157836 */ /* 0x040fe20000000000 */
[----:B------:R-:W-:Y:S01]  /*1180*/  SEL R24, RZ, 0x1fffe, P2 ;  /* 0x0001fffeff187807 */ /* 0x000fe20001000000 */
[----:B------:R-:W-:Y:S01]  /*1190*/  IMAD.SHL.U32 R93, R4, 0x8, RZ ;  /* 0x00000008045d7824 */ /* 0x000fe200078e00ff */
[----:B------:R-:W-:Y:S01]  /*11a0*/  ISETP.GE.U32.AND P2, PT, R10, 0x7fffffd0, PT ;  /* 0x7fffffd00a00780c */ /* 0x000fe20003f46070 */
[----:B------:R-:W-:Y:S01]  /*11b0*/  VIADD R10, R9, 0xffffffe9 ;  /* 0xffffffe9090a7836 */ /* 0x000fe20000000000 */
[----:B------:R-:W-:Y:S01]  /*11c0*/  SEL R22, RZ, 0x4, P6 ;  /* 0x00000004ff167807 */ /* 0x000fe20003000000 */
[----:B------:R-:W-:Y:S01]  /*11d0*/  IMAD.IADD R23, R23, 0x1, R24 ;  /* 0x0000000117177824 */ /* 0x000fe200078e0218 */
[----:B------:R-:W-:Y:S01]  /*11e0*/  ISETP.GE.U32.AND P6, PT, R21, 0x7fffffc9, PT ;  /* 0x7fffffc91500780c */ /* 0x000fe20003fc6070 */
[C---:B------:R-:W-:Y:S01]  /*11f0*/  IMAD.SHL.U32 R97, R4.reuse, 0x10, RZ ;  /* 0x0000001004617824 */ /* 0x040fe200078e00ff */
[----:B------:R-:W-:Y:S01]  /*1200*/  SEL R21, RZ, 0x7fff8, P2 ;  /* 0x0007fff8ff157807 */ /* 0x000fe20001000000 */
[----:B------:R-:W-:Y:S01]  /*1210*/  IMAD R99, R4, 0x9, RZ ;  /* 0x0000000904637824 */ /* 0x000fe200078e02ff */
[----:B------:R-:W-:Y:S01]  /*1220*/  ISETP.GE.U32.AND P2, PT, R10, 0x7fffffca, PT ;  /* 0x7fffffca0a00780c */ /* 0x000fe20003f46070 */
[----:B------:R-:W-:Y:S01]  /*1230*/  VIADD R10, R9, 0xffffffeb ;  /* 0xffffffeb090a7836 */ /* 0x000fe20000000000 */
[----:B-1----:R-:W-:Y:S01]  /*1240*/  SEL R26, RZ, 0x1, P6 ;  /* 0x00000001ff1a7807 */ /* 0x002fe20003000000 */
[C---:B------:R-:W-:Y:S01]  /*1250*/  IMAD R105, R4.reuse, 0x18, RZ ;  /* 0x0000001804697824 */ /* 0x040fe200078e02ff */
[----:B------:R-:W-:Y:S01]  /*1260*/  ISETP.GE.U32.AND P6, PT, R25, 0x7fffffcb, PT ;  /* 0x7fffffcb1900780c */ /* 0x000fe20003fc6070 */
[----:B------:R-:W-:Y:S01]  /*1270*/  VIADD R25, R9, 0xffffffe4 ;  /* 0xffffffe409197836 */ /* 0x000fe20000000000 */
[----:B------:R-:W-:Y:S01]  /*1280*/  SEL R27, RZ, 0x1fffe, P2 ;  /* 0x0001fffeff1b7807 */ /* 0x000fe20001000000 */
[----:B------:R-:W-:Y:S01]  /*1290*/  IMAD R109, R4, 0xa, RZ ;  /* 0x0000000a046d7824 */ /* 0x000fe200078e02ff */
[----:B------:R-:W-:Y:S01]  /*12a0*/  ISETP.GE.U32.AND P2, PT, R10, 0x7fffffcc, PT ;  /* 0x7fffffcc0a00780c */ /* 0x000fe20003f46070 */
[----:B------:R-:W-:Y:S01]  /*12b0*/  IMAD R113, R4, 0xb, RZ ;  /* 0x0000000b04717824 */ /* 0x000fe200078e02ff */
[----:B------:R-:W-:Y:S01]  /*12c0*/  SEL R10, RZ, 0x4, P6 ;  /* 0x00000004ff0a7807 */ /* 0x000fe20003000000 */
[----:B------:R-:W-:Y:S01]  /*12d0*/  IMAD.IADD R26, R26, 0x1, R27 ;  /* 0x000000011a1a7824 */ /* 0x000fe200078e021b */
[----:B------:R-:W-:Y:S01]  /*12e0*/  ISETP.GE.U32.AND P6, PT, R25, 0x7fffffc5, PT ;  /* 0x7fffffc51900780c */ /* 0x000fe20003fc6070 */
[C---:B------:R-:W-:Y:S01]  /*12f0*/  IMAD R117, R4.reuse, 0xc, RZ ;  /* 0x0000000c04757824 */ /* 0x040fe200078e02ff */
[----:B------:R-:W-:Y:S01]  /*1300*/  SEL R25, RZ, 0x7fff8, P2 ;  /* 0x0007fff8ff197807 */ /* 0x000fe20001000000 */
[----:B------:R-:W-:Y:S01]  /*1310*/  IMAD R121, R4, 0xd, RZ ;  /* 0x0000000d04797824 */ /* 0x000fe200078e02ff */
[----:B------:R-:W-:Y:S01]  /*1320*/  ISETP.GE.U32.AND P2, PT, R28, 0x7fffffc6, PT ;  /* 0x7fffffc61c00780c */ /* 0x000fe20003f46070 */
[----:B------:R-:W-:Y:S01]  /*1330*/  VIADD R28, R9, 0xffffffe1 ;  /* 0xffffffe1091c7836 */ /* 0x000fe20000000000 */
[----:B------:R-:W-:Y:S01]  /*1340*/  SEL R29, RZ, 0x1, P6 ;  /* 0x00000001ff1d7807 */ /* 0x000fe20003000000 */
[----:B------:R-:W-:Y:S01]  /*1350*/  IMAD R123, R4, 0xe, RZ ;  /* 0x0000000e047b7824 */ /* 0x000fe200078e02ff */
[----:B------:R-:W-:Y:S01]  /*1360*/  ISETP.GE.U32.AND P6, PT, R30, 0x7fffffc7, PT ;  /* 0x7fffffc71e00780c */ /* 0x000fe20003fc6070 */
[C---:B------:R-:W-:Y:S01]  /*1370*/  IMAD R129, R4.reuse, 0xf, RZ ;  /* 0x0000000f04817824 */ /* 0x040fe200078e02ff */
[----:B------:R-:W-:Y:S01]  /*1380*/  SEL R30, RZ, 0x1fffe, P2 ;  /* 0x0001fffeff1e7807 */ /* 0x000fe20001000000 */
[----:B------:R-:W-:Y:S01]  /*1390*/  IMAD R133, R4, 0x11, RZ ;  /* 0x0000001104857824 */ /* 0x000fe200078e02ff */
[----:B------:R-:W-:Y:S01]  /*13a0*/  ISETP.GE.U32.AND P2, PT, R28, 0x7fffffc2, PT ;  /* 0x7fffffc21c00780c */ /* 0x000fe20003f46070 */
[C---:B------:R-:W-:Y:S01]  /*13b0*/  IMAD R135, R4.reuse, 0x12, RZ ;  /* 0x0000001204877824 */ /* 0x040fe200078e02ff */
[----:B------:R-:W-:Y:S01]  /*13c0*/  SEL R28, RZ, 0x4, P6 ;  /* 0x00000004ff1c7807 */ /* 0x000fe20003000000 */
[----:B------:R-:W-:Y:S01]  /*13d0*/  IMAD.IADD R29, R29, 0x1, R30 ;  /* 0x000000011d1d7824 */ /* 0x000fe200078e021e */
[----:B------:R-:W-:Y:S01]  /*13e0*/  ISETP.GE.U32.AND P6, PT, R31, 0x7fffffc3, PT ;  /* 0x7fffffc31f00780c */ /* 0x000fe20003fc6070 */
[C---:B------:R-:W-:Y:S01]  /*13f0*/  IMAD R141, R4.reuse, 0x13, RZ ;  /* 0x00000013048d7824 */ /* 0x040fe200078e02ff */
        /* <DEDUP_REMOVED lines=9> */
[C---:B------:R-:W-:Y:S01]  /*1490*/  IMAD R159, R4.reuse, 0x1a, RZ ;  /* 0x0000001a049f7824 */ /* 0x040fe200078e02ff */
[----:B------:R-:W-:Y:S01]  /*14a0*/  SEL R24, RZ, 0x7fff8, P6 ;  /* 0x0007fff8ff187807 */ /* 0x000fe20003000000 */
[----:B------:R-:W-:Y:S01]  /*14b0*/  IMAD R165, R4, 0x1b, RZ ;  /* 0x0000001b04a57824 */ /* 0x000fe200078e02ff */
[----:B------:R-:W-:Y:S01]  /*14c0*/  LOP3.LUT R23, R23, 0x3, RZ, 0xc0, !PT ;  /* 0x0000000317177812 */ /* 0x000fe200078ec0ff */
[----:B------:R-:W-:Y:S01]  /*14d0*/  IMAD.IADD R32, R32, 0x1, R33 ;  /* 0x0000000120207824 */ /* 0x000fe200078e0221 */
[----:B------:R-:W-:Y:S01]  /*14e0*/  ISETP.GE.U32.AND P6, PT, R34, 0x7fffffc8, PT ;  /* 0x7fffffc82200780c */ /* 0x000fe20003fc6070 */
[----:B------:R-:W-:Y:S01]  /*14f0*/  IMAD R169, R4, 0x1c, RZ ;  /* 0x0000001c04a97824 */ /* 0x000fe200078e02ff */
[----:B------:R-:W-:Y:S01]  /*1500*/  LOP3.LUT R26, R26, 0x3, RZ, 0xc0, !PT ;  /* 0x000000031a1a7812 */ /* 0x000fe200078ec0ff */
[----:B--2---:R-:W0:Y:S01]  /*1510*/  LDCU UR4, c[0x0][0x3b0] ;  /* 0x00007600ff0477ac */ /* 0x004e220008000800 */
[----:B------:R-:W-:-:S02]  /*1520*/  LOP3.LUT R32, R32, 0x3, RZ, 0xc0, !PT ;  /* 0x0000000320207812 */ /* 0x000fc400078ec0ff */
[----:B------:R-:W-:Y:S02]  /*1530*/  IADD3 R22, PT, PT, R23, R21, R22 ;  /* 0x0000001517167210 */ /* 0x000fe40007ffe016 */
[----:B------:R-:W-:Y:S02]  /*1540*/  IADD3 R10, PT, PT, R26, R25, R10 ;  /* 0x000000191a0a7210 */ /* 0x000fe40007ffe00a */
[----:B------:R-:W-:Y:S02]  /*1550*/  IADD3 R31, PT, PT, R32, R24, R31 ;  /* 0x00000018201f7210 */ /* 0x000fe40007ffe01f */
[----:B------:R-:W-:Y:S01]  /*1560*/  SEL R21, RZ, 0x7fff8, P6 ;  /* 0x0007fff8ff157807 */ /* 0x000fe20003000000 */
[----:B------:R-:W-:Y:S01]  /*1570*/  IMAD.SHL.U32 R10, R10, 0x100, RZ ;  /* 0x000001000a0a7824 */ /* 0x000fe200078e00ff */
[----:B------:R-:W-:Y:S02]  /*1580*/  LOP3.LUT R29, R29, 0x3, RZ, 0xc0, !PT ;  /* 0x000000031d1d7812 */ /* 0x000fe400078ec0ff */
[----:B------:R-:W-:-:S02]  /*1590*/  LOP3.LUT R31, R31, 0xf, RZ, 0xc0, !PT ;  /* 0x0000000f1f1f7812 */ /* 0x000fc400078ec0ff */
[----:B------:R-:W-:Y:S02]  /*15a0*/  IADD3 R28, PT, PT, R29, R21, R28 ;  /* 0x000000151d1c7210 */ /* 0x000fe40007ffe01c */
[----:B------:R-:W-:Y:S02]  /*15b0*/  SHF.R.S32.HI R83, RZ, 0x1f, R81 ;  /* 0x0000001fff537819 */ /* 0x000fe40000011451 */
[-C--:B------:R-:W-:Y:S01]  /*15c0*/  IADD3 R24, P6, PT, R81, R6.reuse, RZ ;  /* 0x0000000651187210 */ /* 0x080fe20007fde0ff */
[----:B------:R-:W-:Y:S01]  /*15d0*/  IMAD R28, R28, 0x10, R31 ;  /* 0x000000101c1c7824 */ /* 0x000fe200078e021f */
[----:B------:R-:W-:Y:S02]  /*15e0*/  LOP3.LUT R23, R10, 0xf00, RZ, 0xe2, !PT ;  /* 0x00000f000a177812 */ /* 0x000fe400078ee2ff */
[----:B------:R-:W-:Y:S01]  /*15f0*/  PRMT R21, RZ, 0x7610, R21 ;  /* 0x00007610ff157816 */ /* 0x000fe20000000015 */
[----:B------:R-:W-:Y:S01]  /*1600*/  IMAD.X R25, R83, 0x1, R7, P6 ;  /* 0x0000000153197824 */ /* 0x000fe200030e0607 */
[----:B------:R-:W-:Y:S01]  /*1610*/  SHF.R.S32.HI R87, RZ, 0x1f, R85 ;  /* 0x0000001fff577819 */ /* 0x000fe20000011455 */
[----:B------:R-:W-:Y:S01]  /*1620*/  VIADD R10, R9, 0xfffffff7 ;  /* 0xfffffff7090a7836 */ /* 0x000fe20000000000 */
[----:B------:R-:W-:Y:S01]  /*1630*/  IADD3 R26, P6, PT, R85, R6, RZ ;  /* 0x00000006551a7210 */ /* 0x000fe20007fde0ff */
[----:B------:R-:W-:Y:S01]  /*1640*/  IMAD R23, R22, 0x1000, R23 ;  /* 0x0000100016177824 */ /* 0x000fe200078e0217 */
[----:B------:R-:W-:Y:S01]  /*1650*/  LOP3.LUT R28, R28, 0xff, RZ, 0xc0, !PT ;  /* 0x000000ff1c1c7812 */ /* 0x000fe200078ec0ff */
[----:B------:R1:W2:Y:S01]  /*1660*/  @!P4 LDG.E.U8 R21, desc[UR18][R24.64] ;  /* 0x000000121815c981 */ /* 0x0002a2000c1e1100 */
[----:B------:R-:W-:Y:S01]  /*1670*/  ISETP.GE.U32.AND P4, PT, R10, 0x7fffffd8, PT ;  /* 0x7fffffd80a00780c */ /* 0x000fe20003f86070 */
[----:B------:R-:W-:Y:S01]  /*1680*/  IMAD.X R27, R87, 0x1, R7, P6 ;  /* 0x00000001571b7824 */ /* 0x000fe200030e0607 */
[----:B------:R-:W-:Y:S01]  /*1690*/  PRMT R22, RZ, 0x7610, R22 ;  /* 0x00007610ff167816 */ /* 0x000fe20000000016 */
[----:B------:R-:W-:Y:S01]  /*16a0*/  IMAD.IADD R10, R23, 0x1, R28 ;  /* 0x00000001170a7824 */ /* 0x000fe200078e021c */
[----:B------:R-:W-:-:S02]  /*16b0*/  SHF.R.S32.HI R91, RZ, 0x1f, R89 ;  /* 0x0000001fff5b7819 */ /* 0x000fc40000011459 */
[----:B------:R-:W-:Y:S01]  /*16c0*/  IADD3 R28, P6, PT, R89, R6, RZ ;  /* 0x00000006591c7210 */ /* 0x000fe20007fde0ff */
[----:B-1----:R-:W-:Y:S01]  /*16d0*/  VIADD R24, R9, 0xfffffff6 ;  /* 0xfffffff609187836 */ /* 0x002fe20000000000 */
[----:B------:R-:W-:-:S03]  /*16e0*/  LOP3.LUT R10, R10, 0xffff, RZ, 0xc0, !PT ;  /* 0x0000ffff0a0a7812 */ /* 0x000fc600078ec0ff */
[----:B------:R-:W-:Y:S01]  /*16f0*/  IMAD.X R29, R91, 0x1, R7, P6 ;  /* 0x000000015b1d7824 */ /* 0x000fe200030e0607 */
[----:B------:R-:W-:Y:S01]  /*1700*/  PRMT R23, RZ, 0x7610, R23 ;  /* 0x00007610ff177816 */ /* 0x000fe20000000017 */
[----:B------:R1:W5:Y:S01]  /*1710*/  @!P0 LDG.E.U8 R22, desc[UR18][R26.64] ;  /* 0x000000121a168981 */ /* 0x000362000c1e1100 */
[----:B------:R-:W-:Y:S02]  /*1720*/  SHF.R.S32.HI R95, RZ, 0x1f, R93 ;  /* 0x0000001fff5f7819 */ /* 0x000fe4000001145d */
[----:B------:R-:W-:Y:S02]  /*1730*/  IADD3 R30, P6, PT, R93, R6, RZ ;  /* 0x000000065d1e7210 */ /* 0x000fe40007fde0ff */
[----:B------:R-:W-:Y:S01]  /*1740*/  ISETP.GE.U32.AND P0, PT, R24, 0x7fffffd7, PT ;  /* 0x7fffffd71800780c */ /* 0x000fe20003f06070 */
[----:B------:R0:W2:Y:S01]  /*1750*/  @!P5 LDG.E.U8 R23, desc[UR18][R28.64] ;  /* 0x000000121c17d981 */ /* 0x0000a2000c1e1100 */
[----:B------:R-:W-:Y:S01]  /*1760*/  SHF.R.U32.HI R24, RZ, 0xf, R10 ;  /* 0x0000000fff187819 */ /* 0x000fe2000001160a */
[----:B------:R-:W-:Y:S01]  /*1770*/  IMAD.X R31, R95, 0x1, R7, P6 ;  /* 0x000000015f1f7824 */ /* 0x000fe200030e0607 */
[----:B------:R-:W-:-:S02]  /*1780*/  SHF.R.S32.HI R101, RZ, 0x1f, R97 ;  /* 0x0000001fff657819 */ /* 0x000fc40000011461 */
[----:B------:R-:W-:Y:S02]  /*1790*/  LOP3.LUT P5, RZ, R24, 0x1, RZ, 0xc0, !PT ;  /* 0x0000000118ff7812 */ /* 0x000fe400078ac0ff */
[-C--:B------:R-:W-:Y:S02]  /*17a0*/  IADD3 R34, P6, PT, R97, R6.reuse, RZ ;  /* 0x0000000661227210 */ /* 0x080fe40007fde0ff */
[----:B------:R-:W-:Y:S01]  /*17b0*/  PRMT R24, RZ, 0x7610, R24 ;  /* 0x00007610ff187816 */ /* 0x000fe20000000018 */
[----:B------:R-:W-:Y:S01]  /*17c0*/  VIADD R25, R9, 0xfffffff5 ;  /* 0xfffffff509197836 */ /* 0x000fe20000000000 */
[----:B------:R-:W-:Y:S01]  /*17d0*/  SHF.R.S32.HI R103, RZ, 0x1f, R99 ;  /* 0x0000001fff677819 */ /* 0x000fe20000011463 */
[--C-:B------:R-:W-:Y:S01]  /*17e0*/  IMAD.X R35, R101, 0x1, R7.reuse, P6 ;  /* 0x0000000165237824 */ /* 0x100fe200030e0607 */
[----:B------:R-:W-:Y:S02]  /*17f0*/  IADD3 R32, P6, PT, R99, R6, RZ ;  /* 0x0000000663207210 */ /* 0x000fe40007fde0ff */
[----:B-1----:R-:W-:Y:S01]  /*1800*/  PRMT R26, RZ, 0x7610, R26 ;  /* 0x00007610ff1a7816 */ /* 0x002fe2000000001a */
[----:B------:R1:W2:Y:S01]  /*1810*/  @!P4 LDG.E.U8 R24, desc[UR18][R30.64] ;  /* 0x000000121e18c981 */ /* 0x0002a2000c1e1100 */
[----:B------:R-:W-:Y:S01]  /*1820*/  ISETP.GE.U32.AND P4, PT, R25, 0x7fffffd6, PT ;  /* 0x7fffffd61900780c */ /* 0x000fe20003f86070 */
[----:B------:R-:W-:Y:S01]  /*1830*/  IMAD.X R33, R103, 0x1, R7, P6 ;  /* 0x0000000167217824 */ /* 0x000fe200030e0607 */
[----:B------:R-:W-:-:S02]  /*1840*/  PRMT R25, RZ, 0x7610, R25 ;  /* 0x00007610ff197816 */ /* 0x000fc40000000019 */
[----:B------:R-:W-:Y:S01]  /*1850*/  SHF.R.U32.HI R27, RZ, 0x7, R10 ;  /* 0x00000007ff1b7819 */ /* 0x000fe2000001160a */
[----:B------:R-:W2:Y:S03]  /*1860*/  @P5 LDG.E.U8 R26, desc[UR18][R34.64] ;  /* 0x00000012221a5981 */ /* 0x000ea6000c1e1100 */
[----:B------:R-:W-:Y:S01]  /*1870*/  LOP3.LUT P5, RZ, R27, 0x1, RZ, 0xc0, !PT ;  /* 0x000000011bff7812 */ /* 0x000fe200078ac0ff */
[----:B------:R1:W2:Y:S01]  /*1880*/  @!P0 LDG.E.U8 R25, desc[UR18][R32.64] ;  /* 0x0000001220198981 */ /* 0x0002a2000c1e1100 */
[----:B------:R-:W-:Y:S02]  /*1890*/  SHF.R.S32.HI R107, RZ, 0x1f, R105 ;  /* 0x0000001fff6b7819 */ /* 0x000fe40000011469 */
[----:B------:R-:W-:Y:S01]  /*18a0*/  IADD3 R36, P0, PT, R105, R6, RZ ;  /* 0x0000000669247210 */ /* 0x000fe20007f1e0ff */
[----:B------:R-:W-:Y:S01]  /*18b0*/  VIADD R27, R9, 0xfffffff4 ;  /* 0xfffffff4091b7836 */ /* 0x000fe20000000000 */
[----:B0-----:R-:W-:-:S03]  /*18c0*/  PRMT R28, RZ, 0x7610, R28 ;  /* 0x00007610ff1c7816 */ /* 0x001fc6000000001c */
[----:B------:R-:W-:Y:S01]  /*18d0*/  IMAD.X R37, R107, 0x1, R7, P0 ;  /* 0x000000016b257824 */ /* 0x000fe200000e0607 */
[----:B------:R-:W-:Y:S01]  /*18e0*/  ISETP.GE.U32.AND P6, PT, R27, 0x7fffffd5, PT ;  /* 0x7fffffd51b00780c */ /* 0x000fe20003fc6070 */
[----:B------:R-:W-:Y:S01]  /*18f0*/  VIADD R29, R9, 0xfffffff3 ;  /* 0xfffffff3091d7836 */ /* 0x000fe20000000000 */
[----:B------:R-:W-:Y:S02]  /*1900*/  SHF.R.S32.HI R111, RZ, 0x1f, R109 ;  /* 0x0000001fff6f7819 */ /* 0x000fe4000001146d */
[-C--:B-1----:R-:W-:Y:S01]  /*1910*/  IADD3 R30, P0, PT, R109, R6.reuse, RZ ;  /* 0x000000066d1e7210 */ /* 0x082fe20007f1e0ff */
[----:B------:R0:W2:Y:S01]  /*1920*/  @P5 LDG.E.U8 R28, desc[UR18][R36.64] ;  /* 0x00000012241c5981 */ /* 0x0000a2000c1e1100 */
[----:B------:R-:W-:Y:S02]  /*1930*/  SHF.R.S32.HI R115, RZ, 0x1f, R113 ;  /* 0x0000001fff737819 */ /* 0x000fe40000011471 */
[----:B------:R-:W-:Y:S01]  /*1940*/  IADD3 R32, P5, PT, R113, R6, RZ ;  /* 0x0000000671207210 */ /* 0x000fe20007fbe0ff */
[----:B------:R-:W-:Y:S01]  /*1950*/  IMAD.X R31, R111, 0x1, R7, P0 ;  /* 0x000000016f1f7824 */ /* 0x000fe200000e0607 */
[----:B------:R-:W-:Y:S01]  /*1960*/  ISETP.GE.U32.AND P0, PT, R29, 0x7fffffd4, PT ;  /* 0x7fffffd41d00780c */ /* 0x000fe20003f06070 */
[----:B------:R-:W-:Y:S01]  /*1970*/  VIADD R34, R9, 0xfffffff2 ;  /* 0xfffffff209227836 */ /* 0x000fe20000000000 */
[----:B------:R-:W-:Y:S01]  /*1980*/  PRMT R29, RZ, 0x7610, R29 ;  /* 0x00007610ff1d7816 */ /* 0x000fe2000000001d */
[----:B------:R-:W-:Y:S01]  /*1990*/  IMAD.X R33, R115, 0x1, R7, P5 ;  /* 0x0000000173217824 */ /* 0x000fe200028e0607 */
[----:B------:R-:W-:Y:S01]  /*19a0*/  PRMT R27, RZ, 0x7610, R27 ;  /* 0x00007610ff1b7816 */ /* 0x000fe2000000001b */
[----:B------:R-:W-:Y:S01]  /*19b0*/  VIADD R35, R9, 0xfffffff1 ;  /* 0xfffffff109237836 */ /* 0x000fe20000000000 */
[----:B------:R-:W-:-:S02]  /*19c0*/  ISETP.GE.U32.AND P5, PT, R34, 0x7fffffd3, PT ;  /* 0x7fffffd32200780c */ /* 0x000fc40003fa6070 */
[----:B------:R-:W2:Y:S01]  /*19d0*/  @!P6 LDG.E.U8 R29, desc[UR18][R32.64] ;  /* 0x00000012201de981 */ /* 0x000ea2000c1e1100 */
[----:B------:R-:W-:Y:S02]  /*19e0*/  SHF.R.S32.HI R119, RZ, 0x1f, R117 ;  /* 0x0000001fff777819 */ /* 0x000fe40000011475 */
[-C--:B------:R-:W-:Y:S01]  /*19f0*/  IADD3 R34, P6, PT, R117, R6.reuse, RZ ;  /* 0x0000000675227210 */ /* 0x080fe20007fde0ff */
[----:B------:R1:W2:Y:S01]  /*1a00*/  @!P4 LDG.E.U8 R27, desc[UR18][R30.64] ;  /* 0x000000121e1bc981 */ /* 0x0002a2000c1e1100 */
[----:B------:R-:W-:Y:S02]  /*1a10*/  ISETP.GE.U32.AND P4, PT, R35, 0x7fffffd2, PT ;  /* 0x7fffffd22300780c */ /* 0x000fe40003f86070 */
[----:B------:R-:W-:Y:S01]  /*1a20*/  SHF.R.S32.HI R125, RZ, 0x1f, R121 ;  /* 0x0000001fff7d7819 */ /* 0x000fe20000011479 */
[----:B------:R-:W-:Y:S01]  /*1a30*/  IMAD.X R35, R119, 0x1, R7, P6 ;  /* 0x0000000177237824 */ /* 0x000fe200030e0607 */
[----:B0-----:R-:W-:Y:S02]  /*1a40*/  IADD3 R36, P6, PT, R121, R6, RZ ;  /* 0x0000000679247210 */ /* 0x001fe40007fde0ff */
[----:B------:R-:W-:-:S02]  /*1a50*/  SHF.R.S32.HI R127, RZ, 0x1f, R123 ;  /* 0x0000001fff7f7819 */ /* 0x000fc4000001147b */
[----:B-1----:R-:W-:Y:S01]  /*1a60*/  PRMT R31, RZ, 0x7610, R31 ;  /* 0x00007610ff1f7816 */ /* 0x002fe2000000001f */
[----:B------:R-:W-:Y:S02]  /*1a70*/  VIADD R30, R9, 0xfffffff0 ;  /* 0xfffffff0091e7836 */ /* 0x000fe40000000000 */
[--C-:B------:R-:W-:Y:S01]  /*1a80*/  IMAD.X R37, R125, 0x1, R7.reuse, P6 ;  /* 0x000000017d257824 */ /* 0x100fe200030e0607 */
[----:B------:R-:W-:Y:S02]  /*1a90*/  IADD3 R38, P6, PT, R123, R6, RZ ;  /* 0x000000067b267210 */ /* 0x000fe40007fde0ff */
[----:B------:R-:W-:Y:S01]  /*1aa0*/  PRMT R32, RZ, 0x7610, R32 ;  /* 0x00007610ff207816 */ /* 0x000fe20000000020 */
[----:B------:R-:W2:Y:S01]  /*1ab0*/  @!P0 LDG.E.U8 R31, desc[UR18][R34.64] ;  /* 0x00000012221f8981 */ /* 0x000ea2000c1e1100 */
[----:B------:R-:W-:Y:S01]  /*1ac0*/  ISETP.GE.U32.AND P0, PT, R30, 0x7fffffd1, PT ;  /* 0x7fffffd11e00780c */ /* 0x000fe20003f06070 */
[----:B------:R-:W-:Y:S01]  /*1ad0*/  IMAD.X R39, R127, 0x1, R7, P6 ;  /* 0x000000017f277824 */ /* 0x000fe200030e0607 */
[----:B------:R-:W-:-:S02]  /*1ae0*/  PRMT R30, RZ, 0x7610, R30 ;  /* 0x00007610ff1e7816 */ /* 0x000fc4000000001e */
[--C-:B------:R-:W-:Y:S01]  /*1af0*/  SHF.R.U32.HI R33, RZ, 0xe, R10.reuse ;  /* 0x0000000eff217819 */ /* 0x100fe2000001160a */
[----:B------:R-:W2:Y:S01]  /*1b00*/  @!P5 LDG.E.U8 R32, desc[UR18][R36.64] ;  /* 0x000000122420d981 */ /* 0x000ea2000c1e1100 */
[----:B------:R-:W-:Y:S02]  /*1b10*/  SHF.R.S32.HI R131, RZ, 0x1f, R129 ;  /* 0x0000001fff837819 */ /* 0x000fe40000011481 */
[----:B------:R-:W-:Y:S01]  /*1b20*/  IADD3 R40, P6, PT, R129, R6, RZ ;  /* 0x0000000681287210 */ /* 0x000fe20007fde0ff */
[----:B------:R0:W2:Y:S01]  /*1b30*/  @!P4 LDG.E.U8 R30, desc[UR18][R38.64] ;  /* 0x00000012261ec981 */ /* 0x0000a2000c1e1100 */
[----:B------:R-:W-:Y:S02]  /*1b40*/  LOP3.LUT P5, RZ, R33, 0x1, RZ, 0xc0, !PT ;  /* 0x0000000121ff7812 */ /* 0x000fe400078ac0ff */
[----:B------:R-:W-:Y:S01]  /*1b50*/  SHF.R.U32.HI R33, RZ, 0xd, R10 ;  /* 0x0000000dff217819 */ /* 0x000fe2000001160a */
[----:B------:R-:W-:Y:S01]  /*1b60*/  IMAD.X R41, R131, 0x1, R7, P6 ;  /* 0x0000000183297824 */ /* 0x000fe200030e0607 */
[----:B------:R-:W-:-:S02]  /*1b70*/  SHF.R.S32.HI R137, RZ, 0x1f, R133 ;  /* 0x0000001fff897819 */ /* 0x000fc40000011485 */
[----:B------:R-:W-:Y:S02]  /*1b80*/  LOP3.LUT P4, RZ, R33, 0x1, RZ, 0xc0, !PT ;  /* 0x0000000121ff7812 */ /* 0x000fe4000788c0ff */
[-C--:B0-----:R-:W-:Y:S02]  /*1b90*/  IADD3 R38, P6, PT, R133, R6.reuse, RZ ;  /* 0x0000000685267210 */ /* 0x081fe40007fde0ff */
[----:B------:R-:W-:Y:S02]  /*1ba0*/  PRMT R33, RZ, 0x7610, R33 ;  /* 0x00007610ff217816 */ /* 0x000fe40000000021 */
[----:B------:R-:W-:Y:S01]  /*1bb0*/  SHF.R.U32.HI R34, RZ, 0xc, R10 ;  /* 0x0000000cff227819 */ /* 0x000fe2000001160a */
[----:B------:R-:W-:Y:S01]  /*1bc0*/  IMAD.X R39, R137, 0x1, R7, P6 ;  /* 0x0000000189277824 */ /* 0x000fe200030e0607 */
[----:B------:R-:W-:Y:S02]  /*1bd0*/  SHF.R.S32.HI R139, RZ, 0x1f, R135 ;  /* 0x0000001fff8b7819 */ /* 0x000fe40000011487 */
[----:B------:R-:W-:Y:S01]  /*1be0*/  IADD3 R42, P6, PT, R135, R6, RZ ;  /* 0x00000006872a7210 */ /* 0x000fe20007fde0ff */
[----:B------:R0:W2:Y:S01]  /*1bf0*/  @!P0 LDG.E.U8 R33, desc[UR18][R40.64] ;  /* 0x0000001228218981 */ /* 0x0000a2000c1e1100 */
[----:B------:R-:W-:-:S02]  /*1c00*/  LOP3.LUT P0, RZ, R34, 0x1, RZ, 0xc0, !PT ;  /* 0x0000000122ff7812 */ /* 0x000fc4000780c0ff */
[----:B------:R-:W-:Y:S01]  /*1c10*/  PRMT R35, RZ, 0x7610, R35 ;  /* 0x00007610ff237816 */ /* 0x000fe20000000023 */
[----:B------:R-:W-:Y:S01]  /*1c20*/  IMAD.X R43, R139, 0x1, R7, P6 ;  /* 0x000000018b2b7824 */ /* 0x000fe200030e0607 */
[----:B------:R-:W-:Y:S02]  /*1c30*/  PRMT R34, RZ, 0x7610, R34 ;  /* 0x00007610ff227816 */ /* 0x000fe40000000022 */
[----:B------:R-:W-:Y:S02]  /*1c40*/  SHF.R.S32.HI R143, RZ, 0x1f, R141 ;  /* 0x0000001fff8f7819 */ /* 0x000fe4000001148d */
[--C-:B------:R-:W-:Y:S01]  /*1c50*/  SHF.R.U32.HI R36, RZ, 0xb, R10.reuse ;  /* 0x0000000bff247819 */ /* 0x100fe2000001160a */
[----:B------:R-:W2:Y:S01]  /*1c60*/  @P5 LDG.E.U8 R35, desc[UR18][R38.64] ;  /* 0x0000001226235981 */ /* 0x000ea2000c1e1100 */
[----:B0-----:R-:W-:Y:S02]  /*1c70*/  IADD3 R40, P6, PT, R141, R6, RZ ;  /* 0x000000068d287210 */ /* 0x001fe40007fde0ff */
[----:B------:R-:W-:Y:S01]  /*1c80*/  LOP3.LUT P5, RZ, R36, 0x1, RZ, 0xc0, !PT ;  /* 0x0000000124ff7812 */ /* 0x000fe200078ac0ff */
[----:B------:R0:W2:Y:S01]  /*1c90*/  @P4 LDG.E.U8 R34, desc[UR18][R42.64] ;  /* 0x000000122a224981 */ /* 0x0000a2000c1e1100 */
[----:B------:R-:W-:Y:S01]  /*1ca0*/  SHF.R.U32.HI R36, RZ, 0xa, R10 ;  /* 0x0000000aff247819 */ /* 0x000fe2000001160a */
[----:B------:R-:W-:Y:S01]  /*1cb0*/  IMAD.X R41, R143, 0x1, R7, P6 ;  /* 0x000000018f297824 */ /* 0x000fe200030e0607 */
[----:B------:R-:W-:-:S02]  /*1cc0*/  SHF.R.S32.HI R149, RZ, 0x1f, R145 ;  /* 0x0000001fff957819 */ /* 0x000fc40000011491 */
[----:B------:R-:W-:Y:S02]  /*1cd0*/  PRMT R37, RZ, 0x7610, R37 ;  /* 0x00007610ff257816 */ /* 0x000fe40000000025 */
[----:B0-----:R-:W-:-:S04]  /*1ce0*/  IADD3 R42, P6, PT, R145, R6, RZ ;  /* 0x00000006912a7210 */ /* 0x001fc80007fde0ff */
[----:B------:R-:W2:Y:S01]  /*1cf0*/  @P0 LDG.E.U8 R37, desc[UR18][R40.64] ;  /* 0x0000001228250981 */ /* 0x000ea2000c1e1100 */
[----:B------:R-:W-:Y:S02]  /*1d00*/  LOP3.LUT P4, RZ, R36, 0x1, RZ, 0xc0, !PT ;  /* 0x0000000124ff7812 */ /* 0x000fe4000788c0ff */
[----:B------:R-:W-:Y:S01]  /*1d10*/  SHF.R.U32.HI R36, RZ, 0x9, R10 ;  /* 0x00000009ff247819 */ /* 0x000fe2000001160a */
[----:B------:R-:W-:Y:S01]  /*1d20*/  IMAD.X R43, R149, 0x1, R7, P6 ;  /* 0x00000001952b7824 */ /* 0x000fe200030e0607 */
[----:B------:R-:W-:Y:S02]  /*1d30*/  SHF.R.S32.HI R151, RZ, 0x1f, R147 ;  /* 0x0000001fff977819 */ /* 0x000fe40000011493 */
[----:B------:R-:W-:Y:S02]  /*1d40*/  IADD3 R52, P6, PT, R147, R6, RZ ;  /* 0x0000000693347210 */ /* 0x000fe40007fde0ff */
[----:B------:R-:W-:Y:S02]  /*1d50*/  PRMT R38, RZ, 0x7610, R38 ;  /* 0x00007610ff267816 */ /* 0x000fe40000000026 */
[----:B------:R-:W-:Y:S01]  /*1d60*/  LOP3.LUT P0, RZ, R36, 0x1, RZ, 0xc0, !PT ;  /* 0x0000000124ff7812 */ /* 0x000fe2000780c0ff */
[----:B------:R-:W-:Y:S01]  /*1d70*/  IMAD.X R53, R151, 0x1, R7, P6 ;  /* 0x0000000197357824 */ /* 0x000fe200030e0607 */
[----:B------:R-:W-:-:S02]  /*1d80*/  PRMT R36, RZ, 0x7610, R36 ;  /* 0x00007610ff247816 */ /* 0x000fc40000000024 */
[--C-:B------:R-:W-:Y:S01]  /*1d90*/  SHF.R.U32.HI R39, RZ, 0x6, R10.reuse ;  /* 0x00000006ff277819 */ /* 0x100fe2000001160a */
[----:B------:R-:W2:Y:S01]  /*1da0*/  @P5 LDG.E.U8 R38, desc[UR18][R42.64] ;  /* 0x000000122a265981 */ /* 0x000ea2000c1e1100 */
[----:B------:R-:W-:Y:S02]  /*1db0*/  SHF.R.S32.HI R155, RZ, 0x1f, R153 ;  /* 0x0000001fff9b7819 */ /* 0x000fe40000011499 */
[----:B------:R-:W-:Y:S01]  /*1dc0*/  IADD3 R54, P6, PT, R153, R6, RZ ;  /* 0x0000000699367210 */ /* 0x000fe20007fde0ff */
[----:B------:R0:W2:Y:S01]  /*1dd0*/  @P4 LDG.E.U8 R36, desc[UR18][R52.64] ;  /* 0x0000001234244981 */ /* 0x0000a2000c1e1100 */
        /* <DEDUP_REMOVED lines=11> */
[----:B------:R0:W2:Y:S01]  /*1e90*/  @P0 LDG.E.U8 R39, desc[UR18][R54.64] ;  /* 0x0000001236270981 */ /* 0x0000a2000c1e1100 */
[----:B------:R-:W-:-:S02]  /*1ea0*/  LOP3.LUT P0, RZ, R40, 0x1, RZ, 0xc0, !PT ;  /* 0x0000000128ff7812 */ /* 0x000fc4000780c0ff */
[----:B------:R-:W-:Y:S01]  /*1eb0*/  PRMT R41, RZ, 0x7610, R41 ;  /* 0x00007610ff297816 */ /* 0x000fe20000000029 */
[----:B------:R-:W-:Y:S01]  /*1ec0*/  IMAD.X R59, R163, 0x1, R7, P6 ;  /* 0x00000001a33b7824 */ /* 0x000fe200030e0607 */
[----:B------:R-:W-:-:S04]  /*1ed0*/  PRMT R40, RZ, 0x7610, R40 ;  /* 0x00007610ff287816 */ /* 0x000fc80000000028 */
[----:B------:R-:W2:Y:S01]  /*1ee0*/  @P4 LDG.E.U8 R41, desc[UR18][R58.64] ;  /* 0x000000123a294981 */ /* 0x000ea2000c1e1100 */
[----:B------:R-:W-:-:S03]  /*1ef0*/  ISETP.GT.U32.AND P4, PT, R8, R47, PT ;  /* 0x0000002f0800720c */ /* 0x000fc60003f84070 */
[----:B------:R1:W2:Y:S01]  /*1f00*/  @P5 LDG.E.U8 R40, desc[UR18][R52.64] ;  /* 0x0000001234285981 */ /* 0x0002a2000c1e1100 */
[----:B------:R-:W-:Y:S02]  /*1f10*/  ISETP.GT.U32.AND P5, PT, R8, R49, PT ;  /* 0x000000310800720c */ /* 0x000fe40003fa4070 */
[----:B------:R-:W-:Y:S02]  /*1f20*/  SHF.R.S32.HI R167, RZ, 0x1f, R165 ;  /* 0x0000001fffa77819 */ /* 0x000fe400000114a5 */
[----:B0-----:R-:W-:Y:S02]  /*1f30*/  IADD3 R54, P6, PT, R165, R6, RZ ;  /* 0x00000006a5367210 */ /* 0x001fe40007fde0ff */
[----:B------:R-:W-:Y:S02]  /*1f40*/  SHF.R.U32.HI R43, RZ, 0x3, R10 ;  /* 0x00000003ff2b7819 */ /* 0x000fe4000001160a */
[----:B------:R-:W-:Y:S01]  /*1f50*/  PRMT R42, RZ, 0x7610, R42 ;  /* 0x00007610ff2a7816 */ /* 0x000fe2000000002a */
[----:B------:R-:W-:Y:S01]  /*1f60*/  IMAD.X R55, R167, 0x1, R7, P6 ;  /* 0x00000001a7377824 */ /* 0x000fe200030e0607 */
[----:B------:R-:W-:Y:S01]  /*1f70*/  LOP3.LUT P6, RZ, R43, 0x1, RZ, 0xc0, !PT ;  /* 0x000000012bff7812 */ /* 0x000fe200078cc0ff */
[----:B------:R-:W-:-:S02]  /*1f80*/  @!P4 IMAD.IADD R47, R47, 0x1, -R8 ;  /* 0x000000012f2fc824 */ /* 0x000fc400078e0a08 */
[----:B------:R-:W-:Y:S01]  /*1f90*/  @!P5 IMAD.IADD R49, R49, 0x1, -R8 ;  /* 0x000000013131d824 */ /* 0x000fe200078e0a08 */
[----:B------:R-:W-:Y:S01]  /*1fa0*/  SHF.R.S32.HI R171, RZ, 0x1f, R169 ;  /* 0x0000001fffab7819 */ /* 0x000fe200000114a9 */
[----:B------:R0:W2:Y:S01]  /*1fb0*/  @P0 LDG.E.U8 R42, desc[UR18][R54.64] ;  /* 0x00000012362a0981 */ /* 0x0000a2000c1e1100 */
[----:B-1----:R-:W-:Y:S02]  /*1fc0*/  IADD3 R52, P5, PT, R169, R6, RZ ;  /* 0x00000006a9347210 */ /* 0x002fe40007fbe0ff */
[C---:B------:R-:W-:Y:S02]  /*1fd0*/  ISETP.GT.U32.AND P4, PT, R8.reuse, R47, PT ;  /* 0x0000002f0800720c */ /* 0x040fe40003f84070 */
[C---:B------:R-:W-:Y:S02]  /*1fe0*/  LOP3.LUT R50, R13.reuse, 0xc, RZ, 0xfc, !PT ;  /* 0x0000000c0d327812 */ /* 0x040fe400078efcff */
[----:B------:R-:W-:Y:S02]  /*1ff0*/  ISETP.GT.U32.AND P0, PT, R8, R49, PT ;  /* 0x000000310800720c */ /* 0x000fe40003f04070 */
[----:B------:R-:W-:Y:S01]  /*2000*/  LOP3.LUT R56, R13, 0x10, RZ, 0xfc, !PT ;  /* 0x000000100d387812 */ /* 0x000fe200078efcff */
[----:B------:R-:W-:Y:S01]  /*2010*/  IMAD.X R53, R171, 0x1, R7, P5 ;  /* 0x00000001ab357824 */ /* 0x000fe200028e0607 */
[----:B------:R-:W-:-:S02]  /*2020*/  PRMT R43, RZ, 0x7610, R43 ;  /* 0x00007610ff2b7816 */ /* 0x000fc4000000002b */
[----:B------:R-:W-:Y:S02]  /*2030*/  IABS R46, R50 ;  /* 0x00000032002e7213 */ /* 0x000fe40000000000 */
[----:B0-----:R-:W-:Y:S02]  /*2040*/  IABS R54, R56 ;  /* 0x0000003800367213 */ /* 0x001fe40000000000 */
[----:B------:R0:W2:Y:S01]  /*2050*/  @P6 LDG.E.U8 R43, desc[UR18][R52.64] ;  /* 0x00000012342b6981 */ /* 0x0000a2000c1e1100 */
[----:B------:R-:W-:Y:S01]  /*2060*/  IMAD.HI.U32 R44, R11, R46, RZ ;  /* 0x0000002e0b2c7227 */ /* 0x000fe200078e00ff */
[----:B------:R-:W-:Y:S02]  /*2070*/  ISETP.GT.U32.AND P5, PT, R8, R51, PT ;  /* 0x000000330800720c */ /* 0x000fe40003fa4070 */
[----:B------:R-:W-:Y:S01]  /*2080*/  ISETP.GE.AND P6, PT, R48, RZ, PT ;  /* 0x000000ff3000720c */ /* 0x000fe20003fc6270 */
[----:B------:R-:W-:Y:S02]  /*2090*/  IMAD.MOV.U32 R48, RZ, RZ, R54 ;  /* 0x000000ffff307224 */ /* 0x000fe400078e0036 */
[----:B------:R-:W-:Y:S01]  /*20a0*/  @!P4 IMAD.IADD R47, R47, 0x1, -R8 ;  /* 0x000000012f2fc824 */ /* 0x000fe200078e0a08 */
[----:B------:R-:W-:Y:S01]  /*20b0*/  ISETP.GE.AND P4, PT, R13, RZ, PT ;  /* 0x000000ff0d00720c */ /* 0x000fe20003f86270 */
[----:B------:R-:W-:-:S02]  /*20c0*/  IMAD.MOV R55, RZ, RZ, -R44 ;  /* 0x000000ffff377224 */ /* 0x000fc400078e0a2c */
[----:B------:R-:W-:Y:S02]  /*20d0*/  @!P0 IMAD.IADD R49, R49, 0x1, -R8 ;  /* 0x0000000131318824 */ /* 0x000fe400078e0a08 */
[----:B------:R-:W-:-:S04]  /*20e0*/  IMAD.HI.U32 R44, R11, R48, RZ ;  /* 0x000000300b2c7227 */ /* 0x000fc800078e00ff */
[----:B------:R-:W-:Y:S02]  /*20f0*/  IMAD.MOV.U32 R61, RZ, RZ, R49 ;  /* 0x000000ffff3d7224 */ /* 0x000fe400078e0031 */
[C---:B------:R-:W-:Y:S02]  /*2100*/  IMAD R55, R8.reuse, R55, R46 ;  /* 0x0000003708377224 */ /* 0x040fe400078e022e */
[----:B------:R-:W-:Y:S02]  /*2110*/  IMAD.MOV R49, RZ, RZ, -R44 ;  /* 0x000000ffff317224 */ /* 0x000fe400078e0a2c */
[----:B------:R-:W-:Y:S01]  /*2120*/  @!P5 IMAD.IADD R51, R51, 0x1, -R8 ;  /* 0x000000013333d824 */ /* 0x000fe200078e0a08 */
[C---:B------:R-:W-:Y:S01]  /*2130*/  ISETP.GT.U32.AND P5, PT, R8.reuse, R55, PT ;  /* 0x000000370800720c */ /* 0x040fe20003fa4070 */
[----:B------:R-:W-:Y:S02]  /*2140*/  IMAD R49, R8, R49, R48 ;  /* 0x0000003108317224 */ /* 0x000fe400078e0230 */
[----:B------:R-:W-:-:S03]  /*2150*/  @!P4 IMAD.MOV R47, RZ, RZ, -R47 ;  /* 0x000000ffff2fc224 */ /* 0x000fc600078e0a2f */
[C---:B------:R-:W-:Y:S02]  /*2160*/  ISETP.GT.U32.AND P4, PT, R8.reuse, R49, PT ;  /* 0x000000310800720c */ /* 0x040fe40003f84070 */
[----:B0-----:R-:W-:Y:S01]  /*2170*/  LOP3.LUT R52, R13, 0x14, RZ, 0xfc, !PT ;  /* 0x000000140d347812 */ /* 0x001fe200078efcff */
[----:B------:R-:W-:Y:S01]  /*2180*/  @!P6 IMAD.MOV R61, RZ, RZ, -R61 ;  /* 0x000000ffff3de224 */ /* 0x000fe200078e0a3d */
[C---:B------:R-:W-:Y:S02]  /*2190*/  ISETP.GT.U32.AND P6, PT, R8.reuse, R51, PT ;  /* 0x000000330800720c */ /* 0x040fe40003fc4070 */
[----:B------:R-:W-:Y:S01]  /*21a0*/  ISETP.GT.U32.AND P0, PT, R8, R45, PT ;  /* 0x0000002d0800720c */ /* 0x000fe20003f04070 */
[----:B------:R-:W-:Y:S01]  /*21b0*/  @!P5 IMAD.IADD R55, R55, 0x1, -R8 ;  /* 0x000000013737d824 */ /* 0x000fe200078e0a08 */
[----:B------:R-:W-:Y:S02]  /*21c0*/  IABS R53, R52 ;  /* 0x0000003400357213 */ /* 0x000fe40000000000 */
[----:B------:R-:W-:-:S02]  /*21d0*/  LOP3.LUT R54, R13, 0x18, RZ, 0xfc, !PT ;  /* 0x000000180d367812 */ /* 0x000fc400078efcff */
[----:B------:R-:W-:Y:S01]  /*21e0*/  ISETP.GT.U32.AND P5, PT, R8, R55, PT ;  /* 0x000000370800720c */ /* 0x000fe20003fa4070 */
[----:B------:R-:W-:Y:S01]  /*21f0*/  @!P4 IMAD.IADD R49, R49, 0x1, -R8 ;  /* 0x000000013131c824 */ /* 0x000fe200078e0a08 */
[----:B------:R-:W-:Y:S01]  /*2200*/  IABS R59, R54 ;  /* 0x00000036003b7213 */ /* 0x000fe20000000000 */
[----:B------:R-:W-:-:S03]  /*2210*/  IMAD.HI.U32 R44, R11, R53, RZ ;  /* 0x000000350b2c7227 */ /* 0x000fc600078e00ff */
[----:B------:R-:W-:Y:S01]  /*2220*/  ISETP.GT.U32.AND P4, PT, R8, R49, PT ;  /* 0x000000310800720c */ /* 0x000fe20003f84070 */
[----:B------:R-:W-:Y:S02]  /*2230*/  IMAD.MOV R46, RZ, RZ, -R44 ;  /* 0x000000ffff2e7224 */ /* 0x000fe400078e0a2c */
[----:B------:R-:W-:-:S04]  /*2240*/  IMAD.HI.U32 R44, R11, R59, RZ ;  /* 0x0000003b0b2c7227 */ /* 0x000fc800078e00ff */
[--C-:B------:R-:W-:Y:S01]  /*2250*/  @!P6 IMAD.IADD R51, R51, 0x1, -R8.reuse ;  /* 0x000000013333e824 */ /* 0x100fe200078e0a08 */
[----:B------:R-:W-:Y:S01]  /*2260*/  ISETP.GE.AND P6, PT, R62, RZ, PT ;  /* 0x000000ff3e00720c */ /* 0x000fe20003fc6270 */
[----:B------:R-:W-:Y:S02]  /*2270*/  @!P0 IMAD.IADD R45, R45, 0x1, -R8 ;  /* 0x000000012d2d8824 */ /* 0x000fe400078e0a08 */
[C---:B------:R-:W-:Y:S02]  /*2280*/  IMAD R53, R8.reuse, R46, R53 ;  /* 0x0000002e08357224 */ /* 0x040fe400078e0235 */
[----:B------:R-:W-:Y:S01]  /*2290*/  IMAD.MOV R44, RZ, RZ, -R44 ;  /* 0x000000ffff2c7224 */ /* 0x000fe200078e0a2c */
[C---:B------:R-:W-:Y:S01]  /*22a0*/  ISETP.GT.U32.AND P0, PT, R8.reuse, R45, PT ;  /* 0x0000002d0800720c */ /* 0x040fe20003f04070 */
[--C-:B------:R-:W-:Y:S01]  /*22b0*/  @!P5 IMAD.IADD R55, R55, 0x1, -R8.reuse ;  /* 0x000000013737d824 */ /* 0x100fe200078e0a08 */
[----:B------:R-:W-:Y:S01]  /*22c0*/  LOP3.LUT R58, R13, 0x20, RZ, 0xfc, !PT ;  /* 0x000000200d3a7812 */ /* 0x000fe200078efcff */
[C---:B------:R-:W-:Y:S01]  /*22d0*/  IMAD R59, R8.reuse, R44, R59 ;  /* 0x0000002c083b7224 */ /* 0x040fe200078e023b */
[----:B------:R-:W-:Y:S01]  /*22e0*/  ISETP.GT.U32.AND P5, PT, R8, R53, PT ;  /* 0x000000350800720c */ /* 0x000fe20003fa4070 */
[----:B------:R-:W-:Y:S01]  /*22f0*/  @!P4 IMAD.IADD R49, R49, 0x1, -R8 ;  /* 0x000000013131c824 */ /* 0x000fe200078e0a08 */
[----:B------:R-:W-:-:S02]  /*2300*/  IABS R63, R58 ;  /* 0x0000003a003f7213 */ /* 0x000fc40000000000 */
[----:B------:R-:W-:Y:S01]  /*2310*/  ISETP.GT.U32.AND P4, PT, R8, R59, PT ;  /* 0x0000003b0800720c */ /* 0x000fe20003f84070 */
[----:B------:R-:W-:Y:S01]  /*2320*/  @!P6 IMAD.MOV R51, RZ, RZ, -R51 ;  /* 0x000000ffff33e224 */ /* 0x000fe200078e0a33 */
[----:B------:R-:W-:Y:S01]  /*2330*/  ISETP.GE.AND P6, PT, R50, RZ, PT ;  /* 0x000000ff3200720c */ /* 0x000fe20003fc6270 */
[----:B------:R-:W-:Y:S01]  /*2340*/  IMAD.HI.U32 R44, R11, R63, RZ ;  /* 0x0000003f0b2c7227 */ /* 0x000fe200078e00ff */
[----:B------:R-:W-:-:S03]  /*2350*/  LOP3.LUT R50, R13, 0x24, RZ, 0xfc, !PT ;  /* 0x000000240d327812 */ /* 0x000fc600078efcff */
[----:B------:R-:W-:Y:S01]  /*2360*/  @!P0 IMAD.IADD R45, R45, 0x1, -R8 ;  /* 0x000000012d2d8824 */ /* 0x000fe200078e0a08 */
[----:B------:R-:W-:Y:S01]  /*2370*/  ISETP.GE.AND P0, PT, R60, RZ, PT ;  /* 0x000000ff3c00720c */ /* 0x000fe20003f06270 */
[----:B------:R-:W-:Y:S01]  /*2380*/  IMAD.MOV R46, RZ, RZ, -R44 ;  /* 0x000000ffff2e7224 */ /* 0x000fe200078e0a2c */
[----:B------:R-:W-:Y:S01]  /*2390*/  LOP3.LUT R60, R13, 0x28, RZ, 0xfc, !PT ;  /* 0x000000280d3c7812 */ /* 0x000fe200078efcff */
[--C-:B------:R-:W-:Y:S01]  /*23a0*/  @!P5 IMAD.IADD R53, R53, 0x1, -R8.reuse ;  /* 0x000000013535d824 */ /* 0x100fe200078e0a08 */
[----:B------:R-:W-:Y:S01]  /*23b0*/  IABS R65, R50 ;  /* 0x0000003200417213 */ /* 0x000fe20000000000 */
[C---:B------:R-:W-:Y:S01]  /*23c0*/  IMAD R63, R8.reuse, R46, R63 ;  /* 0x0000002e083f7224 */ /* 0x040fe200078e023f */
[----:B------:R-:W-:Y:S01]  /*23d0*/  IABS R173, R60 ;  /* 0x0000003c00ad7213 */ /* 0x000fe20000000000 */
[----:B------:R-:W-:Y:S01]  /*23e0*/  @!P4 IMAD.IADD R59, R59, 0x1, -R8 ;  /* 0x000000013b3bc824 */ /* 0x000fe200078e0a08 */
[----:B------:R-:W-:Y:S01]  /*23f0*/  ISETP.GT.U32.AND P4, PT, R8, R53, PT ;  /* 0x000000350800720c */ /* 0x000fe20003f84070 */
[----:B------:R-:W-:-:S04]  /*2400*/  IMAD.HI.U32 R44, R11, R65, RZ ;  /* 0x000000410b2c7227 */ /* 0x000fc800078e00ff */
[----:B------:R-:W-:Y:S01]  /*2410*/  @!P6 IMAD.MOV R55, RZ, RZ, -R55 ;  /* 0x000000ffff37e224 */ /* 0x000fe200078e0a37 */
[----:B------:R-:W-:Y:S01]  /*2420*/  ISETP.GT.U32.AND P6, PT, R8, R63, PT ;  /* 0x0000003f0800720c */ /* 0x000fe20003fc4070 */
[----:B------:R-:W-:Y:S01]  /*2430*/  IMAD.HI.U32 R46, R11, R173, RZ ;  /* 0x000000ad0b2e7227 */ /* 0x000fe200078e00ff */
[----:B------:R-:W-:-:S03]  /*2440*/  ISETP.GE.AND P5, PT, R56, RZ, PT ;  /* 0x000000ff3800720c */ /* 0x000fc60003fa6270 */
[----:B------:R-:W-:Y:S02]  /*2450*/  IMAD.MOV R48, RZ, RZ, -R44 ;  /* 0x000000ffff307224 */ /* 0x000fe400078e0a2c */
[----:B------:R-:W-:Y:S02]  /*2460*/  IMAD.MOV R46, RZ, RZ, -R46 ;  /* 0x000000ffff2e7224 */ /* 0x000fe400078e0a2e */
[C---:B------:R-:W-:Y:S02]  /*2470*/  IMAD R65, R8.reuse, R48, R65 ;  /* 0x0000003008417224 */ /* 0x040fe400078e0241 */
[C---:B------:R-:W-:Y:S02]  /*2480*/  IMAD R173, R8.reuse, R46, R173 ;  /* 0x0000002e08ad7224 */ /* 0x040fe400078e02ad */
[--C-:B------:R-:W-:Y:S01]  /*2490*/  @!P4 IMAD.IADD R53, R53, 0x1, -R8.reuse ;  /* 0x000000013535c824 */ /* 0x100fe200078e0a08 */
[C---:B------:R-:W-:Y:S01]  /*24a0*/  ISETP.GT.U32.AND P4, PT, R8.reuse, R65, PT ;  /* 0x000000410800720c */ /* 0x040fe20003f84070 */
[----:B------:R-:W-:Y:S01]  /*24b0*/  @!P0 IMAD.MOV R45, RZ, RZ, -R45 ;  /* 0x000000ffff2d8224 */ /* 0x000fe200078e0a2d */
[C---:B------:R-:W-:Y:S01]  /*24c0*/  ISETP.GT.U32.AND P0, PT, R8.reuse, R59, PT ;  /* 0x0000003b0800720c */ /* 0x040fe20003f04070 */
[----:B------:R-:W-:Y:S01]  /*24d0*/  @!P6 IMAD.IADD R63, R63, 0x1, -R8 ;  /* 0x000000013f3fe824 */ /* 0x000fe200078e0a08 */
[----:B------:R-:W-:Y:S01]  /*24e0*/  ISETP.GT.U32.AND P6, PT, R8, R173, PT ;  /* 0x000000ad0800720c */ /* 0x000fe20003fc4070 */
[----:B------:R-:W-:Y:S01]  /*24f0*/  @!P5 IMAD.MOV R49, RZ, RZ, -R49 ;  /* 0x000000ffff31d224 */ /* 0x000fe200078e0a31 */
[----:B------:R-:W-:-:S02]  /*2500*/  ISETP.GE.AND P5, PT, R52, RZ, PT ;  /* 0x000000ff3400720c */ /* 0x000fc40003fa6270 */
[C---:B------:R-:W-:Y:S02]  /*2510*/  LOP3.LUT R62, R13.reuse, 0x2c, RZ, 0xfc, !PT ;  /* 0x0000002c0d3e7812 */ /* 0x040fe400078efcff */
[----:B------:R-:W-:Y:S02]  /*2520*/  LOP3.LUT R48, R13, 0x30, RZ, 0xfc, !PT ;  /* 0x000000300d307812 */ /* 0x000fe400078efcff */
[----:B------:R-:W-:Y:S01]  /*2530*/  IABS R175, R62 ;  /* 0x0000003e00af7213 */ /* 0x000fe20000000000 */
[--C-:B------:R-:W-:Y:S01]  /*2540*/  @!P4 IMAD.IADD R65, R65, 0x1, -R8.reuse ;  /* 0x000000014141c824 */ /* 0x100fe200078e0a08 */
[----:B------:R-:W-:Y:S01]  /*2550*/  IABS R177, R48 ;  /* 0x0000003000b17213 */ /* 0x000fe20000000000 */
[--C-:B------:R-:W-:Y:S01]  /*2560*/  @!P0 IMAD.IADD R59, R59, 0x1, -R8.reuse ;  /* 0x000000013b3b8824 */ /* 0x100fe200078e0a08 */
[----:B------:R-:W-:Y:S01]  /*2570*/  ISETP.GE.AND P0, PT, R54, RZ, PT ;  /* 0x000000ff3600720c */ /* 0x000fe20003f06270 */
[----:B------:R-:W-:Y:S01]  /*2580*/  @!P6 IMAD.IADD R173, R173, 0x1, -R8 ;  /* 0x00000001adade824 */ /* 0x000fe200078e0a08 */
[----:B------:R-:W-:Y:S01]  /*2590*/  ISETP.GT.U32.AND P6, PT, R8, R65, PT ;  /* 0x000000410800720c */ /* 0x000fe20003fc4070 */
[----:B------:R-:W-:-:S02]  /*25a0*/  VIADD R46, R12, 0x3c ;  /* 0x0000003c0c2e7836 */ /* 0x000fc40000000000 */
[----:B------:R-:W-:-:S04]  /*25b0*/  IMAD.HI.U32 R44, R11, R175, RZ ;  /* 0x000000af0b2c7227 */ /* 0x000fc800078e00ff */
[----:B------:R-:W-:-:S04]  /*25c0*/  IMAD.HI.U32 R12, R11, R177, RZ ;  /* 0x000000b10b0c7227 */ /* 0x000fc800078e00ff */
[----:B------:R-:W-:Y:S01]  /*25d0*/  @!P5 IMAD.MOV R53, RZ, RZ, -R53 ;  /* 0x000000ffff35d224 */ /* 0x000fe200078e0a35 */
[C---:B------:R-:W-:Y:S01]  /*25e0*/  ISETP.GT.U32.AND P5, PT, R8.reuse, R173, PT ;  /* 0x000000ad0800720c */ /* 0x040fe20003fa4070 */
[----:B------:R-:W-:Y:S02]  /*25f0*/  IMAD.MOV R44, RZ, RZ, -R44 ;  /* 0x000000ffff2c7224 */ /* 0x000fe400078e0a2c */
[----:B------:R-:W-:Y:S01]  /*2600*/  IMAD.MOV R12, RZ, RZ, -R12 ;  /* 0x000000ffff0c7224 */ /* 0x000fe200078e0a0c */
[C---:B------:R-:W-:Y:S01]  /*2610*/  ISETP.GT.U32.AND P4, PT, R8.reuse, R63, PT ;  /* 0x0000003f0800720c */ /* 0x040fe20003f84070 */
[C---:B------:R-:W-:Y:S02]  /*2620*/  IMAD R175, R8.reuse, R44, R175 ;  /* 0x0000002c08af7224 */ /* 0x040fe400078e02af */
[C---:B------:R-:W-:Y:S02]  /*2630*/  IMAD R177, R8.reuse, R12, R177 ;  /* 0x0000000c08b17224 */ /* 0x040fe400078e02b1 */
[----:B------:R-:W-:Y:S01]  /*2640*/  @!P0 IMAD.MOV R59, RZ, RZ, -R59 ;  /* 0x000000ffff3b8224 */ /* 0x000fe200078e0a3b */
[C---:B------:R-:W-:Y:S01]  /*2650*/  ISETP.GT.U32.AND P0, PT, R8.reuse, R175, PT ;  /* 0x000000af0800720c */ /* 0x040fe20003f04070 */
[--C-:B------:R-:W-:Y:S01]  /*2660*/  @!P6 IMAD.IADD R65, R65, 0x1, -R8.reuse ;  /* 0x000000014141e824 */ /* 0x100fe200078e0a08 */
[----:B------:R-:W-:Y:S01]  /*2670*/  ISETP.GT.U32.AND P6, PT, R8, R177, PT ;  /* 0x000000b10800720c */ /* 0x000fe20003fc4070 */
[----:B------:R-:W-:Y:S01]  /*2680*/  @!P5 IMAD.IADD R173, R173, 0x1, -R8 ;  /* 0x00000001adadd824 */ /* 0x000fe200078e0a08 */
[----:B------:R-:W-:-:S02]  /*2690*/  LOP3.LUT R52, R13, 0x34, RZ, 0xfc, !PT ;  /* 0x000000340d347812 */ /* 0x000fc400078efcff */
[----:B------:R-:W-:Y:S02]  /*26a0*/  ISETP.GE.AND P5, PT, R50, RZ, PT ;  /* 0x000000ff3200720c */ /* 0x000fe40003fa6270 */
[----:B------:R-:W-:Y:S01]  /*26b0*/  LOP3.LUT R44, R13, 0x38, RZ, 0xfc, !PT ;  /* 0x000000380d2c7812 */ /* 0x000fe200078efcff */
[----:B------:R-:W-:Y:S01]  /*26c0*/  @!P4 IMAD.IADD R63, R63, 0x1, -R8 ;  /* 0x000000013f3fc824 */ /* 0x000fe200078e0a08 */
[----:B------:R-:W-:Y:S02]  /*26d0*/  IABS R179, R52 ;  /* 0x0000003400b37213 */ /* 0x000fe40000000000 */
[----:B------:R-:W-:Y:S02]  /*26e0*/  IABS R181, R44 ;  /* 0x0000002c00b57213 */ /* 0x000fe40000000000 */
[----:B------:R-:W-:Y:S01]  /*26f0*/  ISETP.GE.AND P4, PT, R58, RZ, PT ;  /* 0x000000ff3a00720c */ /* 0x000fe20003f86270 */
[----:B------:R-:W-:Y:S01]  /*2700*/  IMAD.HI.U32 R12, R11, R179, RZ ;  /* 0x000000b30b0c7227 */ /* 0x000fe200078e00ff */
[----:B------:R-:W-:-:S03]  /*2710*/  IABS R183, R46 ;  /* 0x0000002e00b77213 */ /* 0x000fc60000000000 */
[--C-:B------:R-:W-:Y:S01]  /*2720*/  @!P0 IMAD.IADD R175, R175, 0x1, -R8.reuse ;  /* 0x00000001afaf8824 */ /* 0x100fe200078e0a08 */
[----:B------:R-:W-:Y:S01]  /*2730*/  ISETP.GE.AND P0, PT, R60, RZ, PT ;  /* 0x000000ff3c00720c */ /* 0x000fe20003f06270 */
[----:B------:R-:W-:Y:S02]  /*2740*/  @!P6 IMAD.IADD R177, R177, 0x1, -R8 ;  /* 0x00000001b1b1e824 */ /* 0x000fe400078e0a08 */
[----:B------:R-:W-:-:S04]  /*2750*/  IMAD.HI.U32 R13, R11, R181, RZ ;  /* 0x000000b50b0d7227 */ /* 0x000fc800078e00ff */
[----:B------:R-:W-:Y:S02]  /*2760*/  IMAD.MOV R12, RZ, RZ, -R12 ;  /* 0x000000ffff0c7224 */ /* 0x000fe400078e0a0c */
[----:B------:R-:W-:Y:S01]  /*2770*/  @!P5 IMAD.MOV R65, RZ, RZ, -R65 ;  /* 0x000000ffff41d224 */ /* 0x000fe200078e0a41 */
[----:B------:R-:W-:Y:S01]  /*2780*/  ISETP.GT.U32.AND P5, PT, R8, R177, PT ;  /* 0x000000b10800720c */ /* 0x000fe20003fa4070 */
[----:B------:R-:W-:-:S04]  /*2790*/  IMAD.HI.U32 R11, R11, R183, RZ ;  /* 0x000000b70b0b7227 */ /* 0x000fc800078e00ff */
[----:B------:R-:W-:Y:S02]  /*27a0*/  IMAD.MOV R13, RZ, RZ, -R13 ;  /* 0x000000ffff0d7224 */ /* 0x000fe400078e0a0d */
[C---:B------:R-:W-:Y:S02]  /*27b0*/  IMAD R179, R8.reuse, R12, R179 ;  /* 0x0000000c08b37224 */ /* 0x040fe400078e02b3 */
[----:B------:R-:W-:Y:S02]  /*27c0*/  IMAD.MOV R12, RZ, RZ, -R11 ;  /* 0x000000ffff0c7224 */ /* 0x000fe400078e0a0b */
[C---:B------:R-:W-:Y:S02]  /*27d0*/  IMAD R181, R8.reuse, R13, R181 ;  /* 0x0000000d08b57224 */ /* 0x040fe400078e02b5 */
[----:B------:R-:W-:Y:S01]  /*27e0*/  @!P4 IMAD.MOV R63, RZ, RZ, -R63 ;  /* 0x000000ffff3fc224 */ /* 0x000fe200078e0a3f */
[C---:B------:R-:W-:Y:S01]  /*27f0*/  ISETP.GT.U32.AND P4, PT, R8.reuse, R175, PT ;  /* 0x000000af0800720c */ /* 0x040fe20003f84070 */
[----:B------:R-:W-:Y:S01]  /*2800*/  IMAD.MOV.U32 R11, RZ, RZ, R173 ;  /* 0x000000ffff0b7224 */ /* 0x000fe200078e00ad */
[----:B------:R-:W-:-:S03]  /*2810*/  ISETP.GT.U32.AND P6, PT, R8, R179, PT ;  /* 0x000000b30800720c */ /* 0x000fc60003fc4070 */
[----:B------:R-:W-:Y:S01]  /*2820*/  @!P0 IMAD.MOV R11, RZ, RZ, -R11 ;  /* 0x000000ffff0b8224 */ /* 0x000fe200078e0a0b */
[----:B------:R-:W-:Y:S01]  /*2830*/  ISETP.GT.U32.AND P0, PT, R8, R181, PT ;  /* 0x000000b50800720c */ /* 0x000fe20003f04070 */
[----:B------:R-:W-:Y:S01]  /*2840*/  @!P5 IMAD.IADD R177, R177, 0x1, -R8 ;  /* 0x00000001b1b1d824 */ /* 0x000fe200078e0a08 */
[----:B------:R-:W-:Y:S01]  /*2850*/  ISETP.GE.AND P5, PT, R62, RZ, PT ;  /* 0x000000ff3e00720c */ /* 0x000fe20003fa6270 */
[----:B------:R-:W-:-:S04]  /*2860*/  IMAD R183, R8, R12, R183 ;  /* 0x0000000c08b77224 */ /* 0x000fc800078e02b7 */
[--C-:B------:R-:W-:Y:S01]  /*2870*/  @!P4 IMAD.IADD R175, R175, 0x1, -R8.reuse ;  /* 0x00000001afafc824 */ /* 0x100fe200078e0a08 */
[----:B------:R-:W-:Y:S01]  /*2880*/  ISETP.GT.U32.AND P4, PT, R8, R183, PT ;  /* 0x000000b70800720c */ /* 0x000fe20003f84070 */
[--C-:B------:R-:W-:Y:S02]  /*2890*/  @!P6 IMAD.IADD R179, R179, 0x1, -R8.reuse ;  /* 0x00000001b3b3e824 */ /* 0x100fe400078e0a08 */
[----:B------:R-:W-:Y:S02]  /*28a0*/  IMAD.MOV.U32 R13, RZ, RZ, R175 ;  /* 0x000000ffff0d7224 */ /* 0x000fe400078e00af */
[----:B------:R-:W-:Y:S01]  /*28b0*/  @!P0 IMAD.IADD R181, R181, 0x1, -R8 ;  /* 0x00000001b5b58824 */ /* 0x000fe200078e0a08 */
[----:B------:R-:W-:Y:S01]  /*28c0*/  ISETP.GE.AND P6, PT, R48, RZ, PT ;  /* 0x000000ff3000720c */ /* 0x000fe20003fc6270 */
[----:B------:R-:W-:Y:S01]  /*28d0*/  @!P5 IMAD.MOV R13, RZ, RZ, -R13 ;  /* 0x000000ffff0dd224 */ /* 0x000fe200078e0a0d */
[C---:B------:R-:W-:Y:S02]  /*28e0*/  ISETP.GT.U32.AND P0, PT, R8.reuse, R179, PT ;  /* 0x000000b30800720c */ /* 0x040fe40003f04070 */
[----:B------:R-:W-:-:S03]  /*28f0*/  ISETP.GT.U32.AND P5, PT, R8, R181, PT ;  /* 0x000000b50800720c */ /* 0x000fc60003fa4070 */
[----:B------:R-:W-:-:S05]  /*2900*/  @!P4 IMAD.IADD R183, R183, 0x1, -R8 ;  /* 0x00000001b7b7c824 */ /* 0x000fca00078e0a08 */
[----:B------:R-:W-:Y:S01]  /*2910*/  ISETP.GT.U32.AND P4, PT, R8, R183, PT ;  /* 0x000000b70800720c */ /* 0x000fe20003f84070 */
[----:B------:R-:W-:Y:S01]  /*2920*/  @!P6 IMAD.MOV R177, RZ, RZ, -R177 ;  /* 0x000000ffffb1e224 */ /* 0x000fe200078e0ab1 */
[----:B------:R-:W-:Y:S01]  /*2930*/  ISETP.GE.AND P6, PT, R52, RZ, PT ;  /* 0x000000ff3400720c */ /* 0x000fe20003fc6270 */
[--C-:B------:R-:W-:Y:S01]  /*2940*/  @!P0 IMAD.IADD R179, R179, 0x1, -R8.reuse ;  /* 0x00000001b3b38824 */ /* 0x100fe200078e0a08 */
[----:B------:R-:W-:Y:S01]  /*2950*/  ISETP.GE.AND P0, PT, R44, RZ, PT ;  /* 0x000000ff2c00720c */ /* 0x000fe20003f06270 */
[----:B------:R-:W-:Y:S01]  /*2960*/  @!P5 IMAD.IADD R181, R181, 0x1, -R8 ;  /* 0x00000001b5b5d824 */ /* 0x000fe200078e0a08 */
[----:B------:R-:W-:Y:S01]  /*2970*/  ISETP.GE.AND P5, PT, R46, RZ, PT ;  /* 0x000000ff2e00720c */ /* 0x000fe20003fa6270 */
[----:B------:R-:W-:Y:S01]  /*2980*/  IMAD R173, R4, 0x1d, RZ ;  /* 0x0000001d04ad7824 */ /* 0x000fe200078e02ff */
[----:B------:R-:W-:-:S05]  /*2990*/  SHF.R.U32.HI R12, RZ, 0x2, R10 ;  /* 0x00000002ff0c7819 */ /* 0x000fca000001160a */
[----:B------:R-:W-:Y:S01]  /*29a0*/  @!P4 IMAD.IADD R183, R183, 0x1, -R8 ;  /* 0x00000001b7b7c824 */ /* 0x000fe200078e0a08 */
[----:B------:R-:W-:Y:S01]  /*29b0*/  LOP3.LUT R8, RZ, R57, RZ, 0x33, !PT ;  /* 0x00000039ff087212 */ /* 0x000fe200078e33ff */
[----:B------:R-:W-:Y:S01]  /*29c0*/  @!P6 IMAD.MOV R179, RZ, RZ, -R179 ;  /* 0x000000ffffb3e224 */ /* 0x000fe200078e0ab3 */
[----:B------:R-:W-:Y:S01]  /*29d0*/  ISETP.NE.AND P6, PT, R57, RZ, PT ;  /* 0x000000ff3900720c */ /* 0x000fe20003fc5270 */
[----:B------:R-:W-:Y:S01]  /*29e0*/  @!P0 IMAD.MOV R181, RZ, RZ, -R181 ;  /* 0x000000ffffb58224 */ /* 0x000fe200078e0ab5 */
[----:B------:R-:W-:Y:S01]  /*29f0*/  LOP3.LUT R70, R70, 0x1f, RZ, 0xc0, !PT ;  /* 0x0000001f46467812 */ /* 0x000fe200078ec0ff */
[----:B------:R-:W-:Y:S01]  /*2a00*/  @!P5 IMAD.MOV R183, RZ, RZ, -R183 ;  /* 0x000000ffffb7d224 */ /* 0x000fe200078e0ab7 */
[----:B------:R-:W-:Y:S02]  /*2a10*/  LOP3.LUT P4, RZ, R12, 0x1, RZ, 0xc0, !PT ;  /* 0x000000010cff7812 */ /* 0x000fe4000788c0ff */
[----:B------:R-:W-:Y:S01]  /*2a20*/  SEL R201, R8, R11, !P6 ;  /* 0x0000000b08c97207 */ /* 0x000fe20007000000 */
[----:B------:R-:W-:Y:S01]  /*2a30*/  VIADD R68, R9, 0x1f ;  /* 0x0000001f09447836 */ /* 0x000fe20000000000 */
[----:B------:R-:W-:-:S02]  /*2a40*/  SHF.R.S32.HI R175, RZ, 0x1f, R173 ;  /* 0x0000001fffaf7819 */ /* 0x000fc400000114ad */
[C---:B------:R-:W-:Y:S02]  /*2a50*/  SEL R47, R8.reuse, R47, !P6 ;  /* 0x0000002f082f7207 */ /* 0x040fe40007000000 */
[C---:B------:R-:W-:Y:S02]  /*2a60*/  SEL R199, R8.reuse, R61, !P6 ;  /* 0x0000003d08c77207 */ /* 0x040fe40007000000 */
[C---:B------:R-:W-:Y:S02]  /*2a70*/  SEL R51, R8.reuse, R51, !P6 ;  /* 0x0000003308337207 */ /* 0x040fe40007000000 */
[C---:B------:R-:W-:Y:S02]  /*2a80*/  SEL R185, R8.reuse, R45, !P6 ;  /* 0x0000002d08b97207 */ /* 0x040fe40007000000 */
[C---:B------:R-:W-:Y:S02]  /*2a90*/  SEL R187, R8.reuse, R55, !P6 ;  /* 0x0000003708bb7207 */ /* 0x040fe40007000000 */
[----:B------:R-:W-:-:S02]  /*2aa0*/  SEL R189, R8, R49, !P6 ;  /* 0x0000003108bd7207 */ /* 0x000fc40007000000 */
        /* <DEDUP_REMOVED lines=8> */
[----:B------:R-:W-:Y:S02]  /*2b30*/  IADD3 R12, P5, PT, R173, R6, RZ ;  /* 0x00000006ad0c7210 */ /* 0x000fe40007fbe0ff */
[----:B------:R-:W-:Y:S01]  /*2b40*/  SEL R11, R8, R183, !P6 ;  /* 0x000000b7080b7207 */ /* 0x000fe20007000000 */
[----:B------:R-:W-:Y:S01]  /*2b50*/  IMAD R8, R70, R5, RZ ;  /* 0x0000000546087224 */ /* 0x000fe200078e02ff */
[----:B------:R-:W-:Y:S01]  /*2b60*/  ISETP.GT.AND P0, PT, R68, 0x1f, PT ;  /* 0x0000001f4400780c */ /* 0x000fe20003f04270 */
[----:B------:R-:W-:Y:S02]  /*2b70*/  IMAD.X R13, R175, 0x1, R7, P5 ;  /* 0x00000001af0d7824 */ /* 0x000fe400028e0607 */
[----:B------:R-:W-:Y:S01]  /*2b80*/  IMAD R177, R4, 0x1e, RZ ;  /* 0x0000001e04b17824 */ /* 0x000fe200078e02ff */
[----:B------:R-:W-:-:S02]  /*2b90*/  IADD3 R100, P5, PT, R8, UR22, RZ ;  /* 0x0000001608647c10 */ /* 0x000fc4000ffbe0ff */
[----:B------:R-:W-:Y:S02]  /*2ba0*/  PRMT R44, RZ, 0x7610, R44 ;  /* 0x00007610ff2c7816 */ /* 0x000fe4000000002c */
[----:B------:R-:W-:Y:S02]  /*2bb0*/  ISETP.LT.AND P0, PT, R70, R9, P0 ;  /* 0x000000094600720c */ /* 0x000fe40000701270 */
[----:B------:R-:W-:Y:S01]  /*2bc0*/  LEA.HI.X.SX32 R46, R8, UR23, 0x1, P5 ;  /* 0x00000017082e7c11 */ /* 0x000fe2000a8f0eff */
[----:B------:R-:W-:Y:S01]  /*2bd0*/  IMAD R181, R47, UR4, RZ ;  /* 0x000000042fb57c24 */ /* 0x000fe2000f8e02ff */
[----:B------:R-:W-:Y:S01]  /*2be0*/  SHF.R.U32.HI R9, RZ, 0x8, R10 ;  /* 0x00000008ff097819 */ /* 0x000fe2000001160a */
[----:B------:R-:W-:Y:S01]  /*2bf0*/  IMAD R183, R51, UR4, RZ ;  /* 0x0000000433b77c24 */ /* 0x000fe2000f8e02ff */
[----:B------:R-:W-:Y:S01]  /*2c00*/  SHF.R.S32.HI R179, RZ, 0x1f, R177 ;  /* 0x0000001fffb37819 */ /* 0x000fe200000114b1 */
[----:B------:R-:W2:Y:S01]  /*2c10*/  @P4 LDG.E.U8 R44, desc[UR18][R12.64] ;  /* 0x000000120c2c4981 */ /* 0x000ea2000c1e1100 */
[----:B------:R-:W-:-:S02]  /*2c20*/  IADD3 R8, P5, PT, R177, R6, RZ ;  /* 0x00000006b1087210 */ /* 0x000fc40007fbe0ff */
[----:B------:R-:W-:Y:S01]  /*2c30*/  LOP3.LUT P4, RZ, R9, 0x1, RZ, 0xc0, !PT ;  /* 0x0000000109ff7812 */ /* 0x000fe2000788c0ff */
[----:B------:R-:W-:Y:S02]  /*2c40*/  IMAD R185, R185, UR4, RZ ;  /* 0x00000004b9b97c24 */ /* 0x000fe4000f8e02ff */
[----:B------:R-:W-:Y:S01]  /*2c50*/  IMAD.X R9, R179, 0x1, R7, P5 ;  /* 0x00000001b3097824 */ /* 0x000fe200028e0607 */
[-C--:B------:R-:W-:Y:S01]  /*2c60*/  IADD3 R72, P5, PT, R181, R100.reuse, RZ ;  /* 0x00000064b5487210 */ /* 0x080fe20007fbe0ff */
[----:B------:R-:W-:Y:S01]  /*2c70*/  IMAD R187, R187, UR4, RZ ;  /* 0x00000004bbbb7c24 */ /* 0x000fe2000f8e02ff */
[----:B------:R-:W-:Y:S01]  /*2c80*/  IADD3 R74, P6, PT, R183, R100, RZ ;  /* 0x00000064b74a7210 */ /* 0x000fe20007fde0ff */
[----:B------:R-:W-:Y:S01]  /*2c90*/  IMAD R189, R189, UR4, RZ ;  /* 0x00000004bdbd7c24 */ /* 0x000fe2000f8e02ff */
[----:B------:R-:W-:Y:S01]  /*2ca0*/  LEA.HI.X.SX32 R181, R181, R46, 0x1, P5 ;  /* 0x0000002eb5b57211 */ /* 0x000fe200028f0eff */
[----:B------:R-:W-:Y:S01]  /*2cb0*/  IMAD R191, R191, UR4, RZ ;  /* 0x00000004bfbf7c24 */ /* 0x000fe2000f8e02ff */
[----:B------:R-:W-:-:S02]  /*2cc0*/  IADD3 R76, P5, PT, R185, R100, RZ ;  /* 0x00000064b94c7210 */ /* 0x000fc40007fbe0ff */
[----:B------:R-:W-:Y:S02]  /*2cd0*/  LEA.HI.X.SX32 R183, R183, R46, 0x1, P6 ;  /* 0x0000002eb7b77211 */ /* 0x000fe400030f0eff */
[----:B------:R-:W-:Y:S01]  /*2ce0*/  IADD3 R78, P6, PT, R187, R100, RZ ;  /* 0x00000064bb4e7210 */ /* 0x000fe20007fde0ff */
[----:B------:R-:W-:Y:S01]  /*2cf0*/  IMAD R193, R193, UR4, RZ ;  /* 0x00000004c1c17c24 */ /* 0x000fe2000f8e02ff */
[----:B------:R-:W-:Y:S01]  /*2d00*/  LEA.HI.X.SX32 R185, R185, R46, 0x1, P5 ;  /* 0x0000002eb9b97211 */ /* 0x000fe200028f0eff */
[----:B------:R-:W-:Y:S01]  /*2d10*/  IMAD R199, R199, UR4, RZ ;  /* 0x00000004c7c77c24 */ /* 0x000fe2000f8e02ff */
[----:B------:R-:W-:Y:S02]  /*2d20*/  IADD3 R80, P5, PT, R189, R100, RZ ;  /* 0x00000064bd507210 */ /* 0x000fe40007fbe0ff */
[----:B------:R-:W-:Y:S02]  /*2d30*/  LEA.HI.X.SX32 R187, R187, R46, 0x1, P6 ;  /* 0x0000002ebbbb7211 */ /* 0x000fe400030f0eff */
        /* <DEDUP_REMOVED lines=24> */
[----:B------:R-:W-:-:S02]  /*2ec0*/  IADD3 R94, P6, PT, R207, R100, RZ ;  /* 0x00000064cf5e7210 */ /* 0x000fc40007fde0ff */
[----:B------:R-:W-:Y:S02]  /*2ed0*/  LEA.HI.X.SX32 R211, R211, R46, 0x1, P5 ;  /* 0x0000002ed3d37211 */ /* 0x000fe400028f0eff */
[----:B------:R-:W-:Y:S02]  /*2ee0*/  IADD3 R98, P5, PT, R209, R100, RZ ;  /* 0x00000064d1627210 */ /* 0x000fe40007fbe0ff */
[----:B------:R-:W-:Y:S02]  /*2ef0*/  LEA.HI.X.SX32 R207, R207, R46, 0x1, P6 ;  /* 0x0000002ecfcf7211 */ /* 0x000fe400030f0eff */
[----:B------:R-:W-:Y:S02]  /*2f00*/  SHF.R.U32.HI R10, RZ, 0x1, R10 ;  /* 0x00000001ff0a7819 */ /* 0x000fe4000001160a */
[----:B------:R-:W-:Y:S02]  /*2f10*/  IADD3 R100, P6, PT, R11, R100, RZ ;  /* 0x000000640b647210 */ /* 0x000fe40007fde0ff */
[----:B------:R-:W-:-:S02]  /*2f20*/  LEA.HI.X.SX32 R209, R209, R46, 0x1, P5 ;  /* 0x0000002ed1d17211 */ /* 0x000fc400028f0eff */
[----:B------:R-:W-:Y:S02]  /*2f30*/  PRMT R48, RZ, 0x7610, R48 ;  /* 0x00007610ff307816 */ /* 0x000fe40000000030 */
[----:B------:R-:W-:Y:S01]  /*2f40*/  LOP3.LUT P5, RZ, R10, 0x1, RZ, 0xc0, !PT ;  /* 0x000000010aff7812 */ /* 0x000fe200078ac0ff */
[----:B------:R-:W-:Y:S01]  /*2f50*/  @P0 IMAD.MOV.U32 R10, RZ, RZ, R72 ;  /* 0x000000ffff0a0224 */ /* 0x000fe200078e0048 */
[----:B------:R-:W-:Y:S01]  /*2f60*/  LEA.HI.X.SX32 R205, R11, R46, 0x1, P6 ;  /* 0x0000002e0bcd7211 */ /* 0x000fe200030f0eff */
[----:B------:R-:W-:Y:S01]  /*2f70*/  @P0 IMAD.MOV.U32 R11, RZ, RZ, R181 ;  /* 0x000000ffff0b0224 */ /* 0x000fe200078e00b5 */
[----:B------:R-:W-:-:S04]  /*2f80*/  PRMT R50, RZ, 0x7610, R50 ;  /* 0x00007610ff327816 */ /* 0x000fc80000000032 */
[----:B------:R0:W5:Y:S01]  /*2f90*/  @P0 LDG.E.U8 R48, desc[UR18][R10.64] ;  /* 0x000000120a300981 */ /* 0x000162000c1e1100 */
[----:B------:R-:W-:Y:S01]  /*2fa0*/  PRMT R52, RZ, 0x7610, R52 ;  /* 0x00007610ff347816 */ /* 0x000fe20000000034 */
[----:B0-----:R-:W-:Y:S02]  /*2fb0*/  @P0 IMAD.MOV.U32 R10, RZ, RZ, R76 ;  /* 0x000000ffff0a0224 */ /* 0x001fe400078e004c */
[----:B------:R-:W-:-:S05]  /*2fc0*/  @P0 IMAD.MOV.U32 R11, RZ, RZ, R185 ;  /* 0x000000ffff0b0224 */ /* 0x000fca00078e00b9 */
        /* <DEDUP_REMOVED lines=9> */
[----:B------:R-:W-:Y:S02]  /*3060*/  PRMT R58, RZ, 0x7610, R58 ;  /* 0x00007610ff3a7816 */ /* 0x000fe4000000003a */
[----:B------:R-:W-:Y:S01]  /*3070*/  PRMT R46, RZ, 0x7610, R46 ;  /* 0x00007610ff2e7816 */ /* 0x000fe2000000002e */
[C---:B------:R-:W-:Y:S02]  /*3080*/  IMAD R213, R4.reuse, 0x17, RZ ;  /* 0x0000001704d57824 */ /* 0x040fe400078e02ff */
[----:B------:R-:W-:-:S03]  /*3090*/  IMAD R215, R4, 0x1f, RZ ;  /* 0x0000001f04d77824 */ /* 0x000fc600078e02ff */
[----:B------:R-:W5:Y:S01]  /*30a0*/  @P5 LDG.E.U8 R46, desc[UR18][R8.64] ;  /* 0x00000012082e5981 */ /* 0x000f62000c1e1100 */
[----:B0-----:R-:W-:Y:S02]  /*30b0*/  @P0 IMAD.MOV.U32 R10, RZ, RZ, R88 ;  /* 0x000000ffff0a0224 */ /* 0x001fe400078e0058 */
[----:B------:R-:W-:-:S05]  /*30c0*/  @P0 IMAD.MOV.U32 R11, RZ, RZ, R203 ;  /* 0x000000ffff0b0224 */ /* 0x000fca00078e00cb */
[----:B------:R0:W5:Y:S01]  /*30d0*/  @P0 LDG.E.U8 R56, desc[UR18][R10.64] ;  /* 0x000000120a380981 */ /* 0x000162000c1e1100 */
[----:B------:R-:W-:Y:S01]  /*30e0*/  SHF.R.S32.HI R217, RZ, 0x1f, R213 ;  /* 0x0000001fffd97819 */ /* 0x000fe200000114d5 */
[----:B0-----:R-:W-:Y:S02]  /*30f0*/  @P0 IMAD.MOV.U32 R10, RZ, RZ, R90 ;  /* 0x000000ffff0a0224 */ /* 0x001fe400078e005a */
[----:B------:R-:W-:-:S05]  /*3100*/  @P0 IMAD.MOV.U32 R11, RZ, RZ, R201 ;  /* 0x000000ffff0b0224 */ /* 0x000fca00078e00c9 */
[----:B------:R0:W5:Y:S01]  /*3110*/  @P0 LDG.E.U8 R58, desc[UR18][R10.64] ;  /* 0x000000120a3a0981 */ /* 0x000162000c1e1100 */
[----:B------:R-:W-:Y:S02]  /*3120*/  SHF.R.S32.HI R219, RZ, 0x1f, R215 ;  /* 0x0000001fffdb7819 */ /* 0x000fe400000114d7 */
[----:B0-----:R-:W-:-:S05]  /*3130*/  IADD3 R10, P5, PT, R213, R6, RZ ;  /* 0x00000006d50a7210 */ /* 0x001fca0007fbe0ff */
[----:B------:R-:W-:Y:S01]  /*3140*/  IMAD.X R11, R217, 0x1, R7, P5 ;  /* 0x00000001d90b7824 */ /* 0x000fe200028e0607 */
[----:B------:R-:W-:Y:S02]  /*3150*/  IADD3 R6, P5, PT, R215, R6, RZ ;  /* 0x00000006d7067210 */ /* 0x000fe40007fbe0ff */
[----:B------:R-:W-:-:S03]  /*3160*/  PRMT R45, RZ, 0x7610, R45 ;  /* 0x00007610ff2d7816 */ /* 0x000fc6000000002d */
[----:B------:R-:W-:Y:S01]  /*3170*/  IMAD.X R7, R219, 0x1, R7, P5 ;  /* 0x00000001db077824 */ /* 0x000fe200028e0607 */
[----:B------:R-:W-:-:S04]  /*3180*/  PRMT R51, RZ, 0x7610, R51 ;  /* 0x00007610ff337816 */ /* 0x000fc80000000033 */
[----:B------:R0:W5:Y:S01]  /*3190*/  @!P2 LDG.E.U8 R45, desc[UR18][R6.64] ;  /* 0x00000012062da981 */ /* 0x000162000c1e1100 */
[----:B------:R-:W-:Y:S01]  /*31a0*/  PRMT R60, RZ, 0x7610, R60 ;  /* 0x00007610ff3c7816 */ /* 0x000fe2000000003c */
[----:B------:R-:W-:Y:S01]  /*31b0*/  @P0 IMAD.MOV.U32 R12, RZ, RZ, R92 ;  /* 0x000000ffff0c0224 */ /* 0x000fe200078e005c */
[----:B------:R-:W-:Y:S01]  /*31c0*/  PRMT R47, RZ, 0x7610, R47 ;  /* 0x00007610ff2f7816 */ /* 0x000fe2000000002f */
[----:B------:R-:W-:Y:S01]  /*31d0*/  @P0 IMAD.MOV.U32 R13, RZ, RZ, R211 ;  /* 0x000000ffff0d0224 */ /* 0x000fe200078e00d3 */
[----:B------:R-:W-:Y:S01]  /*31e0*/  PRMT R53, RZ, 0x7610, R53 ;  /* 0x00007610ff357816 */ /* 0x000fe20000000035 */
[----:B------:R-:W-:Y:S02]  /*31f0*/  @P0 IMAD.MOV.U32 R8, RZ, RZ, R74 ;  /* 0x000000ffff080224 */ /* 0x000fe400078e004a */
[----:B------:R-:W-:Y:S01]  /*3200*/  @P0 IMAD.MOV.U32 R9, RZ, RZ, R183 ;  /* 0x000000ffff090224 */ /* 0x000fe200078e00b7 */
[----:B------:R-:W-:Y:S01]  /*3210*/  PRMT R62, RZ, 0x7610, R62 ;  /* 0x00007610ff3e7816 */ /* 0x000fe2000000003e */
[----:B0-----:R-:W-:Y:S01]  /*3220*/  @P0 IMAD.MOV.U32 R6, RZ, RZ, R82 ;  /* 0x000000ffff060224 */ /* 0x001fe200078e0052 */
[----:B------:R0:W5:Y:S01]  /*3230*/  @P0 LDG.E.U8 R60, desc[UR18][R12.64] ;  /* 0x000000120c3c0981 */ /* 0x000162000c1e1100 */
[----:B------:R-:W-:Y:S01]  /*3240*/  @P0 IMAD.MOV.U32 R7, RZ, RZ, R191 ;  /* 0x000000ffff070224 */ /* 0x000fe200078e00bf */
[----:B------:R-:W-:-:S02]  /*3250*/  PRMT R49, RZ, 0x7610, R49 ;  /* 0x00007610ff317816 */ /* 0x000fc40000000031 */
[----:B------:R1:W5:Y:S04]  /*3260*/  @P0 LDG.E.U8 R47, desc[UR18][R8.64] ;  /* 0x00000012082f0981 */ /* 0x000368000c1e1100 */
[----:B------:R3:W5:Y:S01]  /*3270*/  @P0 LDG.E.U8 R51, desc[UR18][R6.64] ;  /* 0x0000001206330981 */ /* 0x000762000c1e1100 */
[----:B------:R-:W-:Y:S01]  /*3280*/  PRMT R55, RZ, 0x7610, R55 ;  /* 0x00007610ff377816 */ /* 0x000fe20000000037 */
[----:B0-----:R-:W-:Y:S02]  /*3290*/  @P0 IMAD.MOV.U32 R12, RZ, RZ, R98 ;  /* 0x000000ffff0c0224 */ /* 0x001fe400078e0062 */
[----:B------:R-:W-:Y:S02]  /*32a0*/  @P0 IMAD.MOV.U32 R13, RZ, RZ, R209 ;  /* 0x000000ffff0d0224 */ /* 0x000fe400078e00d1 */
[----:B-1----:R-:W-:-:S02]  /*32b0*/  @P0 IMAD.MOV.U32 R8, RZ, RZ, R78 ;  /* 0x000000ffff080224 */ /* 0x002fc400078e004e */
[----:B------:R-:W-:Y:S01]  /*32c0*/  @P0 IMAD.MOV.U32 R9, RZ, RZ, R187 ;  /* 0x000000ffff090224 */ /* 0x000fe200078e00bb */
[----:B------:R0:W5:Y:S01]  /*32d0*/  @P0 LDG.E.U8 R62, desc[UR18][R12.64] ;  /* 0x000000120c3e0981 */ /* 0x000162000c1e1100 */
[----:B---3--:R-:W-:Y:S02]  /*32e0*/  @P0 IMAD.MOV.U32 R6, RZ, RZ, R198 ;  /* 0x000000ffff060224 */ /* 0x008fe400078e00c6 */
[----:B------:R-:W-:Y:S01]  /*32f0*/  @P0 IMAD.MOV.U32 R7, RZ, RZ, R199 ;  /* 0x000000ffff070224 */ /* 0x000fe200078e00c7 */
[----:B------:R1:W3:Y:S04]  /*3300*/  @P0 LDG.E.U8 R49, desc[UR18][R8.64] ;  /* 0x0000001208310981 */ /* 0x0002e8000c1e1100 */
[----:B------:R4:W3:Y:S01]  /*3310*/  @P0 LDG.E.U8 R53, desc[UR18][R6.64] ;  /* 0x0000001206350981 */ /* 0x0008e2000c1e1100 */
[----:B0-----:R-:W-:-:S02]  /*3320*/  PRMT R13, RZ, 0x7610, R13 ;  /* 0x00007610ff0d7816 */ /* 0x001fc4000000000d */
[----:B-1----:R-:W-:-:S04]  /*3330*/  PRMT R9, RZ, 0x7610, R9 ;  /* 0x00007610ff097816 */ /* 0x002fc80000000009 */
[----:B------:R0:W3:Y:S01]  /*3340*/  @P4 LDG.E.U8 R13, desc[UR18][R10.64] ;  /* 0x000000120a0d4981 */ /* 0x0000e2000c1e1100 */
[----:B----4-:R-:W-:Y:S02]  /*3350*/  @P0 IMAD.MOV.U32 R6, RZ, RZ, R86 ;  /* 0x000000ffff060224 */ /* 0x010fe400078e0056 */
[----:B------:R-:W-:-:S05]  /*3360*/  @P0 IMAD.MOV.U32 R7, RZ, RZ, R197 ;  /* 0x000000ffff070224 */ /* 0x000fca00078e00c5 */
[----:B------:R1:W4:Y:S01]  /*3370*/  @P0 LDG.E.U8 R55, desc[UR18][R6.64] ;  /* 0x0000001206370981 */ /* 0x000322000c1e1100 */
[----:B0-----:R-:W-:Y:S01]  /*3380*/  PRMT R11, RZ, 0x7610, R11 ;  /* 0x00007610ff0b7816 */ /* 0x001fe2000000000b */
[----:B-1----:R-:W-:Y:S02]  /*3390*/  @P0 IMAD.MOV.U32 R6, RZ, RZ, R96 ;  /* 0x000000ffff060224 */ /* 0x002fe400078e0060 */
[----:B------:R-:W-:-:S05]  /*33a0*/  @P0 IMAD.MOV.U32 R7, RZ, RZ, R195 ;  /* 0x000000ffff070224 */ /* 0x000fca00078e00c3 */
[----:B------:R0:W4:Y:S01]  /*33b0*/  @P0 LDG.E.U8 R9, desc[UR18][R6.64] ;  /* 0x0000001206090981 */ /* 0x000122000c1e1100 */
[----:B------:R-:W-:Y:S01]  /*33c0*/  PRMT R57, RZ, 0x7610, R57 ;  /* 0x00007610ff397816 */ /* 0x000fe20000000039 */
[----:B0-----:R-:W-:Y:S02]  /*33d0*/  @P0 IMAD.MOV.U32 R6, RZ, RZ, R94 ;  /* 0x000000ffff060224 */ /* 0x001fe400078e005e */
[----:B------:R-:W-:-:S05]  /*33e0*/  @P0 IMAD.MOV.U32 R7, RZ, RZ, R207 ;  /* 0x000000ffff070224 */ /* 0x000fca00078e00cf */
[----:B------:R0:W4:Y:S02]  /*33f0*/  @P0 LDG.E.U8 R11, desc[UR18][R6.64] ;  /* 0x00000012060b0981 */ /* 0x000124000c1e1100 */
[----:B0-----:R-:W-:Y:S02]  /*3400*/  @P0 IMAD.MOV.U32 R6, RZ, RZ, R100 ;  /* 0x000000ffff060224 */ /* 0x001fe400078e0064 */
[----:B------:R-:W-:-:S05]  /*3410*/  @P0 IMAD.MOV.U32 R7, RZ, RZ, R205 ;  /* 0x000000ffff070224 */ /* 0x000fca00078e00cd */
[----:B------:R-:W4:Y:S01]  /*3420*/  @P0 LDG.E.U8 R57, desc[UR18][R6.64] ;  /* 0x0000001206390981 */ /* 0x000f22000c1e1100 */
[----:B------:R-:W-:-:S04]  /*3430*/  @!UP0 UIADD3 UR4, UPT, UPT, -UR7, 0x100000, URZ ;  /* 0x0010000007048890 */ /* 0x000fc8000fffe1ff */
[----:B------:R-:W-:Y:S02]  /*3440*/  @!UP0 USHF.L.U32 UR5, UR4, 0xb, URZ ;  /* 0x0000000b04058899 */ /* 0x000fe400080006ff */
[----:B------:R-:W-:Y:S01]  /*3450*/  @!UP0 USHF.L.U32 UR4, UR4, 0x1, URZ ;  /* 0x0000000104048899 */ /* 0x000fe200080006ff */
[----:B------:R-:W-:Y:S01]  /*3460*/  VOTEU.ALL UP0, P3 ;  /* 0x0000000000ff7886 */ /* 0x000fe20001800000 */
[C---:B------:R-:W-:Y:S02]  /*3470*/  LOP3.LUT R102, R3.reuse, 0x10, RZ, 0x3c, !PT ;  /* 0x0000001003667812 */ /* 0x040fe400078e3cff */
[C---:B------:R-:W-:Y:S02]  /*3480*/  LOP3.LUT R104, R3.reuse, 0x20, RZ, 0x3c, !PT ;  /* 0x0000002003687812 */ /* 0x040fe400078e3cff */
[C---:B------:R-:W-:Y:S02]  /*3490*/  LOP3.LUT R106, R3.reuse, 0x30, RZ, 0x3c, !PT ;  /* 0x00000030036a7812 */ /* 0x040fe400078e3cff */
[----:B------:R-:W-:-:S02]  /*34a0*/  LOP3.LUT R108, R3, 0x40, RZ, 0x3c, !PT ;  /* 0x00000040036c7812 */ /* 0x000fc400078e3cff */
[C---:B------:R-:W-:Y:S02]  /*34b0*/  LOP3.LUT R221, R3.reuse, 0x50, RZ, 0x3c, !PT ;  /* 0x0000005003dd7812 */ /* 0x040fe400078e3cff */
[----:B------:R0:W1:Y:S01]  /*34c0*/  @!UP0 SYNCS.EXCH.64 URZ, [UR16+0x3008], UR4 ;  /* 0x0030080410ff85b2 */ /* 0x0000620008000100 */
[----:B------:R0:W-:Y:S01]  /*34d0*/  STS.U8 [R3+UR16], R18 ;  /* 0x0000001203007988 */ /* 0x0001e20008000010 */
[----:B------:R-:W-:-:S03]  /*34e0*/  LOP3.LUT R223, R3, 0x60, RZ, 0x3c, !PT ;  /* 0x0000006003df7812 */ /* 0x000fc600078e3cff */
[----:B--2---:R0:W-:Y:S01]  /*34f0*/  STS.U8 [R3+UR16+0x400], R24 ;  /* 0x0004001803007988 */ /* 0x0041e20008000010 */
[----:B------:R-:W-:-:S03]  /*3500*/  LOP3.LUT R110, R3, 0x70, RZ, 0x3c, !PT ;  /* 0x00000070036e7812 */ /* 0x000fc600078e3cff */
[----:B------:R0:W-:Y:S04]  /*3510*/  STS.U8 [R3+UR16+0x800], R26 ;  /* 0x0008001a03007988 */ /* 0x0001e80008000010 */
        /* <DEDUP_REMOVED lines=21> */
[----:B-----5:R0:W-:Y:S04]  /*3670*/  STS.U8 [R223+UR16+0x300], R22 ;  /* 0x00030016df007988 */ /* 0x0201e80008000010 */
[----:B------:R0:W-:Y:S04]  /*3680*/  STS.U8 [R223+UR16+0x700], R30 ;  /* 0x0007001edf007988 */ /* 0x0001e80008000010 */
[----:B------:R0:W-:Y:S01]  /*3690*/  STS.U8 [R223+UR16+0xb00], R39 ;  /* 0x000b0027df007988 */ /* 0x0001e20008000010 */
[----:B------:R-:W-:-:S04]  /*36a0*/  ISETP.NE.U32.AND P0, PT, RZ, UR8, PT ;  /* 0x00000008ff007c0c */ /* 0x000fc8000bf05070 */
[C---:B------:R-:W-:Y:S01]  /*36b0*/  ISETP.LT.OR P2, PT, R68.reuse, 0x20, P0 ;  /* 0x000000204400780c */ /* 0x040fe20000741670 */
[----:B------:R0:W-:Y:S04]  /*36c0*/  STS.U8 [R223+UR16+0xf00], R46 ;  /* 0x000f002edf007988 */ /* 0x0001e80008000010 */
[----:B------:R0:W-:Y:S04]  /*36d0*/  STS.U8 [R110+UR16+0x380], R23 ;  /* 0x000380176e007988 */ /* 0x0001e80008000010 */
[----:B------:R0:W-:Y:S01]  /*36e0*/  STS.U8 [R110+UR16+0x780], R33 ;  /* 0x000780216e007988 */ /* 0x0001e20008000010 */
[----:B------:R-:W-:-:S03]  /*36f0*/  ISETP.GE.AND P4, PT, R68, 0x40, PT ;  /* 0x000000404400780c */ /* 0x000fc60003f86270 */
[----:B------:R0:W-:Y:S04]  /*3700*/  STS.U8 [R110+UR16+0xf80], R45 ;  /* 0x000f802d6e007988 */ /* 0x0001e80008000010 */
[----:B---3--:R0:W-:Y:S04]  /*3710*/  STS.U8 [R110+UR16+0xb80], R13 ;  /* 0x000b800d6e007988 */ /* 0x0081e80008000010 */
        /* <DEDUP_REMOVED lines=12> */
[----:B----4-:R0:W-:Y:S04]  /*37e0*/  STS.U8 [R102+UR16+0x2480], R55 ;  /* 0x0024803766007988 */ /* 0x0101e80008000010 */
[----:B------:R0:W-:Y:S04]  /*37f0*/  STS.U8 [R102+UR16+0x2580], R9 ;  /* 0x0025800966007988 */ /* 0x0001e80008000010 */
[----:B------:R0:W-:Y:S04]  /*3800*/  STS.U8 [R102+UR16+0x2680], R11 ;  /* 0x0026800b66007988 */ /* 0x0001e80008000010 */
[----:B------:R0:W-:Y:S01]  /*3810*/  STS.U8 [R102+UR16+0x2780], R57 ;  /* 0x0027803966007988 */ /* 0x0001e20008000010 */
[----:B-1----:R1:W-:Y:S06]  /*3820*/  MEMBAR.ALL.CTA ;  /* 0x0000000000007992 */ /* 0x0023ec0000008000 */
[----:B-1----:R-:W1:Y:S02]  /*3830*/  FENCE.VIEW.ASYNC.S ;  /* 0x00000000000073c6 */ /* 0x002e640000000000 */
[----:B-1----:R-:W-:Y:S06]  /*3840*/  BAR.SYNC.DEFER_BLOCKING 0x0 ;  /* 0x0000000000007b1d */ /* 0x002fec0000010000 */
[----:B------:R-:W-:Y:S05]  /*3850*/  @P2 BRA `(.L_x_6) ;  /* 0x00000000003c2947 */ /* 0x000fea0003800000 */
[----:B0-----:R-:W-:Y:S02]  /*3860*/  UIADD3 UR4, UPT, UPT, UR16, 0x2000, URZ ;  /* 0x0000200010047890 */ /* 0x001fe4000fffe0ff */
[----:B------:R-:W-:Y:S02]  /*3870*/  USHF.R.U32.HI UR6, URZ, 0x4, UR16 ;  /* 0x00000004ff067899 */ /* 0x000fe40008011610 */
[----:B------:R-:W-:Y:S02]  /*3880*/  USHF.R.U32.HI UR4, URZ, 0x4, UR4 ;  /* 0x00000004ff047899 */ /* 0x000fe40008011604 */
[----:B------:R-:W-:Y:S02]  /*3890*/  USGXT.U32 UR6, UR6, 0xe ;  /* 0x0000000e0606789a */ /* 0x000fe40008000000 */
[----:B------:R-:W-:Y:S01]  /*38a0*/  USGXT.U32 UR8, UR4, 0xe ;  /* 0x0000000e0408789a */ /* 0x000fe20008000000 */
[----:B------:R-:W-:Y:S02]  /*38b0*/  UMOV UR5, URZ ;  /* 0x000000ff00057c82 */ /* 0x000fe40008000000 */
[----:B------:R-:W-:Y:S01]  /*38c0*/  UMOV UR4, UR10 ;  /* 0x0000000a00047c82 */ /* 0x000fe20008000000 */
[----:B------:R-:W-:Y:S01]  /*38d0*/  UMOV UR14, 0x0 ;  /* 0x00000000000e7882 */ /* 0x000fe20000000000 */
[----:B------:R-:W-:Y:S01]  /*38e0*/  UMOV UR15, 0x8108010 ;  /* 0x08108010000f7882 */ /* 0x000fe20000000000 */
[----:B------:R-:W-:Y:S01]  /*38f0*/  UMOV UR7, 0x40004040 ;  /* 0x4000404000077882 */ /* 0x000fe20000000000 */
[----:B------:R-:W-:Y:S01]  /*3900*/  UMOV UR9, 0xc0004010 ;  /* 0xc000401000097882 */ /* 0x000fe20000000000 */
[----:B------:R-:W-:Y:S01]  /*3910*/  UMOV UR4, UR4 ;  /* 0x0000000400047c82 */ /* 0x000fe20008000000 */
[----:B------:R1:W-:Y:S01]  /*3920*/  UTCQMMA gdesc[UR6], gdesc[UR8], tmem[UR17], tmem[UR14], idesc[UR15], !UPT ;  /* 0x00ff0e08060075ea */ /* 0x0003e2000f800311 */
[----:B------:R1:W-:Y:S01]  /*3930*/  UTCBAR [UR4], URZ ;  /* 0x000000ff040073e9 */ /* 0x0003e200080000ff */
[----:B------:R-:W-:-:S02]  /*3940*/  NOP ;  /* 0x0000000000007918 */ /* 0x000fc40000000000 */
.L_x_6:
[----:B01----:R-:W-:Y:S01]  /*3950*/  UMOV UR4, URZ ;  /* 0x000000ff00047c82 */ /* 0x003fe20008000000 */
[----:B------:R-:W-:Y:S05]  /*3960*/  @!P4 BRA `(.L_x_7) ;  /* 0x000000140060c947 */ /* 0x000fea0003800000 */
[----:B------:R-:W-:Y:S01]  /*3970*/  SHF.R.S32.HI R7, RZ, 0x1f, R68 ;  /* 0x0000001fff077819 */ /* 0x000fe20000011444 */
[----:B------:R-:W-:Y:S01]  /*3980*/  IMAD.SHL.U32 R112, R4, 0x20, RZ ;  /* 0x0000002004707824 */ /* 0x000fe200078e00ff */
[----:B------:R-:W-:Y:S01]  /*3990*/  UIADD3 UR5, UPT, UPT, UR16, 0x2800, URZ ;  /* 0x0000280010057890 */ /* 0x000fe2000fffe0ff */
[----:B------:R-:W-:Y:S01]  /*39a0*/  IMAD.SHL.U32 R227, R5, 0x20, RZ ;  /* 0x0000002005e37824 */ /* 0x000fe200078e00ff */
[----:B------:R-:W-:Y:S01]  /*39b0*/  LEA.HI R7, R7, R68, RZ, 0x5 ;  /* 0x0000004407077211 */ /* 0x000fe200078f28ff */
[----:B------:R-:W-:Y:S01]  /*39c0*/  UIADD3 UR4, UPT, UPT, UR16, 0x1000, URZ ;  /* 0x0000100010047890 */ /* 0x000fe2000fffe0ff */
[--C-:B------:R-:W-:Y:S01]  /*39d0*/  IADD3 R114, P2, P4, R15, UR20, R112.reuse ;  /* 0x000000140f727c10 */ /* 0x100fe2000fc5e070 */
[----:B------:R-:W-:Y:S01]  /*39e0*/  USHF.R.U32.HI UR5, URZ, 0x4, UR5 ;  /* 0x00000004ff057899 */ /* 0x000fe20008011605 */
[----:B------:R-:W-:Y:S01]  /*39f0*/  SHF.R.S32.HI R7, RZ, 0x5, R7 ;  /* 0x00000005ff077819 */ /* 0x000fe20000011407 */
[----:B------:R-:W-:Y:S01]  /*3a00*/  USHF.R.U32.HI UR4, URZ, 0x4, UR4 ;  /* 0x00000004ff047899 */ /* 0x000fe20008011604 */
[----:B------:R-:W-:Y:S01]  /*3a10*/  SHF.R.S32.HI R225, RZ, 0x1f, R112 ;  /* 0x0000001fffe17819 */ /* 0x000fe20000011470 */
[----:B------:R-:W-:Y:S01]  /*3a20*/  IMAD.MOV.U32 R4, RZ, RZ, RZ ;  /* 0x000000ffff047224 */ /* 0x000fe200078e00ff */
[----:B------:R-:W-:Y:S01]  /*3a30*/  VIMNMX R7, PT, PT, R7, 0x2, !PT ;  /* 0x0000000207077848 */ /* 0x000fe20007fe0100 */
[----:B------:R-:W-:Y:S01]  /*3a40*/  USGXT.U32 UR14, UR5, 0xe ;  /* 0x0000000e050e789a */ /* 0x000fe20008000000 */
[----:B------:R-:W-:Y:S01]  /*3a50*/  IADD3.X R116, PT, PT, R14, UR21, R225, P2, P4 ;  /* 0x000000150e747c10 */ /* 0x000fe200097e84e1 */
[----:B------:R-:W0:Y:S01]  /*3a60*/  LDCU UR20, c[0x0][0x3a8] ;  /* 0x00007500ff1477ac */ /* 0x000e220008000800 */
[----:B------:R-:W-:Y:S01]  /*3a70*/  SHF.R.S32.HI R118, RZ, 0x1f, R227 ;  /* 0x0000001fff767819 */ /* 0x000fe200000114e3 */
[----:B------:R-:W-:Y:S01]  /*3a80*/  VIADD R120, R7, 0xffffffff ;  /* 0xffffffff07787836 */ /* 0x000fe20000000000 */
[----:B------:R-:W-:Y:S01]  /*3a90*/  USGXT.U32 UR8, UR4, 0xe ;  /* 0x0000000e0408789a */ /* 0x000fe20008000000 */
[----:B------:R-:W-:Y:S01]  /*3aa0*/  UMOV UR13, UR10 ;  /* 0x0000000a000d7c82 */ /* 0x000fe20008000000 */
[----:B------:R-:W-:Y:S01]  /*3ab0*/  UMOV UR15, 0x1 ;  /* 0x00000001000f7882 */ /* 0x000fe20000000000 */
[----:B------:R-:W-:-:S09]  /*3ac0*/  UMOV UR5, URZ ;  /* 0x000000ff00057c82 */ /* 0x000fd20008000000 */
.L_x_10:
[----:B------:R-:W-:Y:S01]  /*3ad0*/  IMAD.U32 R122, R4, -0x80000000, RZ ;  /* 0x80000000047a7824 */ /* 0x000fe200078e00ff */
[-C--:B------:R-:W-:Y:S02]  /*3ae0*/  IADD3 R4, P6, PT, R215, R114.reuse, RZ ;  /* 0x00000072d7047210 */ /* 0x080fe40007fde0ff */
[-C--:B------:R-:W-:Y:S02]  /*3af0*/  IADD3 R6, P4, PT, R177, R114.reuse, RZ ;  /* 0x00000072b1067210 */ /* 0x080fe40007f9e0ff */
[-C--:B------:R-:W-:Y:S01]  /*3b00*/  IADD3 R8, P2, PT, R173, R114.reuse, RZ ;  /* 0x00000072ad087210 */ /* 0x080fe20007f5e0ff */
[--C-:B------:R-:W-:Y:S01]  /*3b10*/  IMAD.X R5, R219, 0x1, R116.reuse, P6 ;  /* 0x00000001db057824 */ /* 0x100fe200030e0674 */
        /* <DEDUP_REMOVED lines=30> */
[----:B------:R-:W1:Y:S01]  /*3d00*/  SYNCS.PHASECHK.TRANS64.TRYWAIT P6, [UR13], R122 ;  /* 0x0000007aff0075a7 */ /* 0x000e6200080c110d */
        /* <DEDUP_REMOVED lines=22> */
[----:B------:R-:W-:Y:S01]  /*3e70*/  IADD3 R62, P4, PT, R69, R114, RZ ;  /* 0x00000072453e7210 */ /* 0x000fe20007f9e0ff */
[--C-:B------:R-:W-:Y:S01]  /*3e80*/  IMAD.X R59, R79, 0x1, R116.reuse, P2 ;  /* 0x000000014f3b7824 */ /* 0x100fe200010e0674 */
[----:B0-----:R-:W-:Y:S01]  /*3e90*/  IADD3 R64, P2, PT, R114, UR20, RZ ;  /* 0x0000001472407c10 */ /* 0x001fe2000ff5e0ff */
[--C-:B------:R-:W-:Y:S01]  /*3ea0*/  IMAD.X R61, R75, 0x1, R116.reuse, P5 ;  /* 0x000000014b3d7824 */ /* 0x100fe200028e0674 */
[C---:B------:R-:W-:Y:S01]  /*3eb0*/  ISETP.GT.AND P5, PT, R66.reuse, 0x1, PT ;  /* 0x000000014200780c */ /* 0x040fe20003fa4270 */
[--C-:B------:R-:W-:Y:S01]  /*3ec0*/  IMAD.X R63, R71, 0x1, R116.reuse, P4 ;  /* 0x00000001473f7824 */ /* 0x100fe200020e0674 */
[C---:B------:R-:W-:Y:S01]  /*3ed0*/  ISETP.GT.AND P4, PT, R66.reuse, 0x2, PT ;  /* 0x000000024200780c */ /* 0x040fe20003f84270 */
[----:B------:R-:W-:Y:S01]  /*3ee0*/  IMAD.X R65, R67, 0x1, R116, P2 ;  /* 0x0000000143417824 */ /* 0x000fe200010e0674 */
[----:B------:R-:W-:-:S02]  /*3ef0*/  ISETP.GT.AND P2, PT, R66, 0x3, PT ;  /* 0x000000034200780c */ /* 0x000fc40003f44270 */
[----:B------:R-:W-:Y:S01]  /*3f00*/  PRMT R231, RZ, 0x7610, R231 ;  /* 0x00007610ffe77816 */ /* 0x000fe200000000e7 */
[----:B-1----:R-:W-:Y:S10]  /*3f10*/  @!P6 BRA `(.L_x_8) ;  /* 0x00000030007ce947 */ /* 0x002ff40003800000 */
.L_x_16:
[C---:B------:R-:W-:Y:S01]  /*3f20*/  ISETP.GT.AND P6, PT, R66.reuse, 0x4, PT ;  /* 0x000000044200780c */ /* 0x040fe20003fc4270 */
[----:B------:R0:W2:Y:S01]  /*3f30*/  @P5 LDG.E.U8 R231, desc[UR18][R64.64] ;  /* 0x0000001240e75981 */ /* 0x0000a2000c1e1100 */
[----:B------:R-:W-:Y:S02]  /*3f40*/  PRMT R229, RZ, 0x7610, R229 ;  /* 0x00007610ffe57816 */ /* 0x000fe400000000e5 */
[----:B------:R-:W-:Y:S02]  /*3f50*/  PRMT R233, RZ, 0x7610, R233 ;  /* 0x00007610ffe97816 */ /* 0x000fe400000000e9 */
[----:B------:R-:W-:Y:S02]  /*3f60*/  PRMT R235, RZ, 0x7610, R235 ;  /* 0x00007610ffeb7816 */ /* 0x000fe400000000eb */
[----:B------:R1:W3:Y:S01]  /*3f70*/  @P4 LDG.E.U8 R229, desc[UR18][R62.64] ;  /* 0x000000123ee54981 */ /* 0x0002e2000c1e1100 */
[----:B------:R-:W-:-:S03]  /*3f80*/  ISETP.GT.AND P4, PT, R66, 0x6, PT ;  /* 0x000000064200780c */ /* 0x000fc60003f84270 */
[----:B------:R4:W5:Y:S01]  /*3f90*/  @P2 LDG.E.U8 R233, desc[UR18][R60.64] ;  /* 0x000000123ce92981 */ /* 0x000962000c1e1100 */
[----:B------:R-:W-:-:S03]  /*3fa0*/  ISETP.GT.AND P2, PT, R66, 0x7, PT ;  /* 0x000000074200780c */ /* 0x000fc60003f44270 */
[----:B------:R-:W2:Y:S01]  /*3fb0*/  @P6 LDG.E.U8 R235, desc[UR18][R58.64] ;  /* 0x000000123aeb6981 */ /* 0x000ea2000c1e1100 */
[C---:B------:R-:W-:Y:S02]  /*3fc0*/  ISETP.GT.AND P6, PT, R66.reuse, 0x8, PT ;  /* 0x000000084200780c */ /* 0x040fe40003fc4270 */
[----:B------:R-:W-:Y:S02]  /*3fd0*/  ISETP.GT.AND P5, PT, R66, 0x5, PT ;  /* 0x000000054200780c */ /* 0x000fe40003fa4270 */
[----:B0-----:R-:W-:Y:S02]  /*3fe0*/  PRMT R64, RZ, 0x7610, R64 ;  /* 0x00007610ff407816 */ /* 0x001fe40000000040 */
[----:B-1----:R-:W-:Y:S02]  /*3ff0*/  PRMT R63, RZ, 0x7610, R63 ;  /* 0x00007610ff3f7816 */ /* 0x002fe4000000003f */
[----:B----4-:R-:W-:Y:S02]  /*4000*/  PRMT R60, RZ, 0x7610, R60 ;  /* 0x00007610ff3c7816 */ /* 0x010fe4000000003c */
[----:B------:R0:W4:Y:S01]  /*4010*/  @P4 LDG.E.U8 R64, desc[UR18][R54.64] ;  /* 0x0000001236404981 */ /* 0x000122000c1e1100 */
[----:B------:R-:W-:-:S02]  /*4020*/  PRMT R122, RZ, 0x7610, R122 ;  /* 0x00007610ff7a7816 */ /* 0x000fc4000000007a */
[C---:B------:R-:W-:Y:S01]  /*4030*/  ISETP.GT.AND P4, PT, R66.reuse, 0xa, PT ;  /* 0x0000000a4200780c */ /* 0x040fe20003f84270 */
[----:B------:R1:W2:Y:S01]  /*4040*/  @P2 LDG.E.U8 R63, desc[UR18][R52.64] ;  /* 0x00000012343f2981 */ /* 0x0002a2000c1e1100 */
[----:B------:R-:W-:-:S03]  /*4050*/  ISETP.GT.AND P2, PT, R66, 0xb, PT ;  /* 0x0000000b4200780c */ /* 0x000fc60003f44270 */
[----:B------:R-:W2:Y:S01]  /*4060*/  @P6 LDG.E.U8 R60, desc[UR18][R50.64] ;  /* 0x00000012323c6981 */ /* 0x000ea2000c1e1100 */
[C---:B------:R-:W-:Y:S02]  /*4070*/  ISETP.GT.AND P6, PT, R66.reuse, 0xc, PT ;  /* 0x0000000c4200780c */ /* 0x040fe40003fc4270 */
[----:B0-----:R-:W-:Y:S01]  /*4080*/  PRMT R55, RZ, 0x7610, R55 ;  /* 0x00007610ff377816 */ /* 0x001fe20000000037 */
[----:B------:R0:W3:Y:S01]  /*4090*/  @P5 LDG.E.U8 R122, desc[UR18][R56.64] ;  /* 0x00000012387a5981 */ /* 0x0000e2000c1e1100 */
[----:B------:R-:W-:Y:S02]  /*40a0*/  ISETP.GT.AND P5, PT, R66, 0x9, PT ;  /* 0x000000094200780c */ /* 0x000fe40003fa4270 */
[----:B-1----:R-:W-:Y:S02]  /*40b0*/  PRMT R53, RZ, 0x7610, R53 ;  /* 0x00007610ff357816 */ /* 0x002fe40000000035 */
[----:B------:R-:W-:Y:S01]  /*40c0*/  PRMT R59, RZ, 0x7610, R59 ;  /* 0x00007610ff3b7816 */ /* 0x000fe2000000003b */
[----:B------:R1:W3:Y:S01]  /*40d0*/  @P2 LDG.E.U8 R55, desc[UR18][R44.64] ;  /* 0x000000122c372981 */ /* 0x0002e2000c1e1100 */
[----:B0-----:R-:W-:-:S03]  /*40e0*/  PRMT R57, RZ, 0x7610, R57 ;  /* 0x00007610ff397816 */ /* 0x001fc60000000039 */
[----:B------:R-:W3:Y:S01]  /*40f0*/  @P6 LDG.E.U8 R53, desc[UR18][R42.64] ;  /* 0x000000122a356981 */ /* 0x000ee2000c1e1100 */
[C---:B------:R-:W-:Y:S02]  /*4100*/  ISETP.GT.AND P2, PT, R66.reuse, 0xf, PT ;  /* 0x0000000f4200780c */ /* 0x040fe40003f44270 */
[C---:B------:R-:W-:Y:S01]  /*4110*/  ISETP.GT.AND P6, PT, R66.reuse, 0x10, PT ;  /* 0x000000104200780c */ /* 0x040fe20003fc4270 */
[----:B------:R0:W3:Y:S04]  /*4120*/  @P5 LDG.E.U8 R59, desc[UR18][R48.64] ;  /* 0x00000012303b5981 */ /* 0x0000e8000c1e1100 */
[----:B------:R0:W3:Y:S01]  /*4130*/  @P4 LDG.E.U8 R57, desc[UR18][R46.64] ;  /* 0x000000122e394981 */ /* 0x0000e2000c1e1100 */
[C---:B------:R-:W-:Y:S02]  /*4140*/  ISETP.GT.AND P4, PT, R66.reuse, 0xe, PT ;  /* 0x0000000e4200780c */ /* 0x040fe40003f84270 */
[----:B------:R-:W-:-:S02]  /*4150*/  ISETP.GT.AND P5, PT, R66, 0xd, PT ;  /* 0x0000000d4200780c */ /* 0x000fc40003fa4270 */
[----:B-1----:R-:W-:Y:S02]  /*4160*/  PRMT R44, RZ, 0x7610, R44 ;  /* 0x00007610ff2c7816 */ /* 0x002fe4000000002c */
[----:B0-----:R-:W-:Y:S02]  /*4170*/  PRMT R48, RZ, 0x7610, R48 ;  /* 0x00007610ff307816 */ /* 0x001fe40000000030 */
[----:B------:R-:W-:Y:S02]  /*4180*/  PRMT R47, RZ, 0x7610, R47 ;  /* 0x00007610ff2f7816 */ /* 0x000fe4000000002f */
[----:B------:R-:W3:Y:S01]  /*4190*/  @P6 LDG.E.U8 R44, desc[UR18][R34.64] ;  /* 0x00000012222c6981 */ /* 0x000ee2000c1e1100 */
[----:B------:R-:W-:-:S03]  /*41a0*/  PRMT R50, RZ, 0x7610, R50 ;  /* 0x00007610ff327816 */ /* 0x000fc60000000032 */
[----:B------:R0:W4:Y:S01]  /*41b0*/  @P4 LDG.E.U8 R48, desc[UR18][R38.64] ;  /* 0x0000001226304981 */ /* 0x000122000c1e1100 */
[----:B------:R-:W-:-:S03]  /*41c0*/  ISETP.GT.AND P4, PT, R66, 0x12, PT ;  /* 0x000000124200780c */ /* 0x000fc60003f84270 */
[----:B------:R1:W4:Y:S01]  /*41d0*/  @P2 LDG.E.U8 R47, desc[UR18][R36.64] ;  /* 0x00000012242f2981 */ /* 0x000322000c1e1100 */
[C---:B------:R-:W-:Y:S02]  /*41e0*/  ISETP.GT.AND P2, PT, R66.reuse, 0x13, PT ;  /* 0x000000134200780c */ /* 0x040fe40003f44270 */
[C---:B------:R-:W-:Y:S01]  /*41f0*/  ISETP.GT.AND P6, PT, R66.reuse, 0x14, PT ;  /* 0x000000144200780c */ /* 0x040fe20003fc4270 */
[----:B------:R1:W4:Y:S01]  /*4200*/  @P5 LDG.E.U8 R50, desc[UR18][R40.64] ;  /* 0x0000001228325981 */ /* 0x000322000c1e1100 */
[----:B------:R-:W-:Y:S02]  /*4210*/  ISETP.GT.AND P5, PT, R66, 0x11, PT ;  /* 0x000000114200780c */ /* 0x000fe40003fa4270 */
[----:B0-----:R-:W-:Y:S02]  /*4220*/  PRMT R39, RZ, 0x7610, R39 ;  /* 0x00007610ff277816 */ /* 0x001fe40000000027 */
[----:B-1----:R-:W-:Y:S02]  /*4230*/  PRMT R37, RZ, 0x7610, R37 ;  /* 0x00007610ff257816 */ /* 0x002fe40000000025 */
[----:B------:R-:W-:-:S03]  /*4240*/  PRMT R41, RZ, 0x7610, R41 ;  /* 0x00007610ff297816 */ /* 0x000fc60000000029 */
[----:B------:R0:W4:Y:S01]  /*4250*/  @P2 LDG.E.U8 R39, desc[UR18][R28.64] ;  /* 0x000000121c272981 */ /* 0x000122000c1e1100 */
[----:B------:R-:W-:Y:S02]  /*4260*/  PRMT R43, RZ, 0x7610, R43 ;  /* 0x00007610ff2b7816 */ /* 0x000fe4000000002b */
[C---:B------:R-:W-:Y:S01]  /*4270*/  ISETP.GT.AND P2, PT, R66.reuse, 0x17, PT ;  /* 0x000000174200780c */ /* 0x040fe20003f44270 */
[----:B------:R-:W4:Y:S01]  /*4280*/  @P6 LDG.E.U8 R37, desc[UR18][R26.64] ;  /* 0x000000121a256981 */ /* 0x000f22000c1e1100 */
[----:B------:R-:W-:-:S03]  /*4290*/  ISETP.GT.AND P6, PT, R66, 0x18, PT ;  /* 0x000000184200780c */ /* 0x000fc60003fc4270 */
[----:B------:R1:W4:Y:S01]  /*42a0*/  @P4 LDG.E.U8 R41, desc[UR18][R30.64] ;  /* 0x000000121e294981 */ /* 0x000322000c1e1100 */
[----:B------:R-:W-:-:S03]  /*42b0*/  ISETP.GT.AND P4, PT, R66, 0x16, PT ;  /* 0x000000164200780c */ /* 0x000fc60003f84270 */
[----:B------:R1:W4:Y:S01]  /*42c0*/  @P5 LDG.E.U8 R43, desc[UR18][R32.64] ;  /* 0x00000012202b5981 */ /* 0x000322000c1e1100 */
[----:B------:R-:W-:Y:S02]  /*42d0*/  ISETP.GT.AND P5, PT, R66, 0x15, PT ;  /* 0x000000154200780c */ /* 0x000fe40003fa4270 */
[----:B0-----:R-:W-:Y:S02]  /*42e0*/  PRMT R28, RZ, 0x7610, R28 ;  /* 0x00007610ff1c7816 */ /* 0x001fe4000000001c */
[----:B-1----:R-:W-:Y:S02]  /*42f0*/  PRMT R31, RZ, 0x7610, R31 ;  /* 0x00007610ff1f7816 */ /* 0x002fe4000000001f */
[----:B------:R-:W-:Y:S02]  /*4300*/  PRMT R34, RZ, 0x7610, R34 ;  /* 0x00007610ff227816 */ /* 0x000fe40000000022 */
[----:B------:R-:W4:Y:S01]  /*4310*/  @P6 LDG.E.U8 R28, desc[UR18][R18.64] ;  /* 0x00000012121c6981 */ /* 0x000f22000c1e1100 */
[----:B------:R-:W-:-:S03]  /*4320*/  PRMT R32, RZ, 0x7610, R32 ;  /* 0x00007610ff207816 */ /* 0x000fc60000000020 */
[----:B------:R0:W5:Y:S01]  /*4330*/  @P2 LDG.E.U8 R31, desc[UR18][R20.64] ;  /* 0x00000012141f2981 */ /* 0x000162000c1e1100 */
[----:B------:R-:W-:-:S03]  /*4340*/  ISETP.GT.AND P2, PT, R66, 0x1b, PT ;  /* 0x0000001b4200780c */ /* 0x000fc60003f44270 */
[----:B------:R1:W5:Y:S01]  /*4350*/  @P4 LDG.E.U8 R32, desc[UR18][R22.64] ;  /* 0x0000001216204981 */ /* 0x000362000c1e1100 */
[C---:B------:R-:W-:Y:S02]  /*4360*/  ISETP.GT.AND P4, PT, R66.reuse, 0x1a, PT ;  /* 0x0000001a4200780c */ /* 0x040fe40003f84270 */
[C---:B------:R-:W-:Y:S01]  /*4370*/  ISETP.GT.AND P6, PT, R66.reuse, 0x1c, PT ;  /* 0x0000001c4200780c */ /* 0x040fe20003fc4270 */
[----:B------:R1:W5:Y:S01]  /*4380*/  @P5 LDG.E.U8 R34, desc[UR18][R24.64] ;  /* 0x0000001218225981 */ /* 0x000362000c1e1100 */
[----:B------:R-:W-:Y:S02]  /*4390*/  ISETP.GT.AND P5, PT, R66, 0x19, PT ;  /* 0x000000194200780c */ /* 0x000fe40003fa4270 */
[----:B0-----:R-:W-:Y:S02]  /*43a0*/  PRMT R21, RZ, 0x7610, R21 ;  /* 0x00007610ff157816 */ /* 0x001fe40000000015 */
[----:B-1----:R-:W-:Y:S02]  /*43b0*/  PRMT R23, RZ, 0x7610, R23 ;  /* 0x00007610ff177816 */ /* 0x002fe40000000017 */
[----:B------:R-:W-:-:S04]  /*43c0*/  PRMT R25, RZ, 0x7610, R25 ;  /* 0x00007610ff197816 */ /* 0x000fc80000000019 */
[----:B------:R-:W5:Y:S01]  /*43d0*/  @P2 LDG.E.U8 R23, desc[UR18][R12.64] ;  /* 0x000000120c172981 */ /* 0x000f62000c1e1100 */
[----:B------:R-:W-:Y:S02]  /*43e0*/  PRMT R27, RZ, 0x7610, R27 ;  /* 0x00007610ff1b7816 */ /* 0x000fe4000000001b */
[C---:B------:R-:W-:Y:S01]  /*43f0*/  ISETP.GT.AND P2, PT, R66.reuse, 0x1f, PT ;  /* 0x0000001f4200780c */ /* 0x040fe20003f44270 */
[----:B------:R0:W5:Y:S01]  /*4400*/  @P4 LDG.E.U8 R25, desc[UR18][R14.64] ;  /* 0x000000120e194981 */ /* 0x000162000c1e1100 */
[----:B------:R-:W-:-:S03]  /*4410*/  ISETP.GT.AND P4, PT, R66, 0x1e, PT ;  /* 0x0000001e4200780c */ /* 0x000fc60003f84270 */
[----:B------:R-:W5:Y:S01]  /*4420*/  @P6 LDG.E.U8 R21, desc[UR18][R10.64] ;  /* 0x000000120a156981 */ /* 0x000f62000c1e1100 */
[----:B------:R-:W-:-:S03]  /*4430*/  ISETP.GT.AND P6, PT, R66, RZ, PT ;  /* 0x000000ff4200720c */ /* 0x000fc60003fc4270 */
[----:B------:R1:W5:Y:S01]  /*4440*/  @P5 LDG.E.U8 R27, desc[UR18][R16.64] ;  /* 0x00000012101b5981 */ /* 0x000362000c1e1100 */
[----:B0-----:R-:W-:Y:S02]  /*4450*/  PRMT R15, RZ, 0x7610, R15 ;  /* 0x00007610ff0f7816 */ /* 0x001fe4000000000f */
[----:B------:R-:W-:Y:S02]  /*4460*/  PRMT R12, RZ, 0x7610, R12 ;  /* 0x00007610ff0c7816 */ /* 0x000fe4000000000c */
[----:B-1----:R-:W-:Y:S02]  /*4470*/  PRMT R16, RZ, 0x7610, R16 ;  /* 0x00007610ff107816 */ /* 0x002fe40000000010 */
[----:B------:R0:W5:Y:S01]  /*4480*/  @P2 LDG.E.U8 R15, desc[UR18][R4.64] ;  /* 0x00000012040f2981 */ /* 0x000162000c1e1100 */
[----:B------:R-:W-:-:S03]  /*4490*/  ISETP.GT.AND P5, PT, R66, 0x1d, PT ;  /* 0x0000001d4200780c */ /* 0x000fc60003fa4270 */
[----:B------:R1:W5:Y:S01]  /*44a0*/  @P4 LDG.E.U8 R16, desc[UR18][R6.64] ;  /* 0x0000001206104981 */ /* 0x000362000c1e1100 */
[C---:B------:R-:W-:Y:S01]  /*44b0*/  IADD3 R72, P4, PT, R227.reuse, R72, RZ ;  /* 0x00000048e3487210 */ /* 0x040fe20007f9e0ff */
[----:B0-----:R-:W-:Y:S02]  /*44c0*/  @P6 IMAD.MOV.U32 R4, RZ, RZ, R114 ;  /* 0x000000ffff046224 */ /* 0x001fe400078e0072 */
[----:B------:R-:W-:Y:S01]  /*44d0*/  @P6 IMAD.MOV.U32 R5, RZ, RZ, R116 ;  /* 0x000000ffff056224 */ /* 0x000fe200078e0074 */
[C---:B------:R-:W-:Y:S01]  /*44e0*/  IADD3 R78, P2, PT, R227.reuse, R78, RZ ;  /* 0x0000004ee34e7210 */ /* 0x040fe20007f5e0ff */
[----:B------:R-:W-:Y:S01]  /*44f0*/  IMAD.X R181, R118, 0x1, R181, P4 ;  /* 0x0000000176b57824 */ /* 0x000fe200020e06b5 */
[C---:B------:R-:W-:Y:S02]  /*4500*/  IADD3 R76, P4, PT, R227.reuse, R76, RZ ;  /* 0x0000004ce34c7210 */ /* 0x040fe40007f9e0ff */
[----:B------:R0:W5:Y:S01]  /*4510*/  @P6 LDG.E.U8 R12, desc[UR18][R4.64] ;  /* 0x00000012040c6981 */ /* 0x000162000c1e1100 */
[----:B------:R-:W-:-:S02]  /*4520*/  IADD3 R74, P6, PT, R227, R74, RZ ;  /* 0x0000004ae34a7210 */ /* 0x000fc40007fde0ff */
[----:B------:R-:W-:Y:S01]  /*4530*/  PRMT R18, RZ, 0x7610, R18 ;  /* 0x00007610ff127816 */ /* 0x000fe20000000012 */
[C---:B------:R-:W-:Y:S01]  /*4540*/  IMAD.X R185, R118.reuse, 0x1, R185, P4 ;  /* 0x0000000176b97824 */ /* 0x040fe200020e06b9 */
[C---:B------:R-:W-:Y:S01]  /*4550*/  IADD3 R82, P4, PT, R227.reuse, R82, RZ ;  /* 0x00000052e3527210 */ /* 0x040fe20007f9e0ff */
[C---:B------:R-:W-:Y:S01]  /*4560*/  IMAD.X R183, R118.reuse, 0x1, R183, P6 ;  /* 0x0000000176b77824 */ /* 0x040fe200030e06b7 */
[C---:B------:R-:W-:Y:S01]  /*4570*/  IADD3 R80, P6, PT, R227.reuse, R80, RZ ;  /* 0x00000050e3507210 */ /* 0x040fe20007fde0ff */
[C---:B------:R-:W-:Y:S01]  /*4580*/  IMAD.X R187, R118.reuse, 0x1, R187, P2 ;  /* 0x0000000176bb7824 */ /* 0x040fe200010e06bb */
[C---:B------:R-:W-:Y:S01]  /*4590*/  IADD3 R84, P2, PT, R227.reuse, R84, RZ ;  /* 0x00000054e3547210 */ /* 0x040fe20007f5e0ff */
[----:B------:R0:W5:Y:S01]  /*45a0*/  @P5 LDG.E.U8 R18, desc[UR18][R8.64] ;  /* 0x0000001208125981 */ /* 0x000162000c1e1100 */
[C---:B------:R-:W-:Y:S01]  /*45b0*/  IMAD.X R191, R118.reuse, 0x1, R191, P4 ;  /* 0x0000000176bf7824 */ /* 0x040fe200020e06bf */
[----:B------:R-:W-:Y:S01]  /*45c0*/  BAR.SYNC.DEFER_BLOCKING 0x0 ;  /* 0x0000000000007b1d */ /* 0x000fe20000010000 */
[C---:B------:R-:W-:Y:S01]  /*45d0*/  IMAD.X R189, R118.reuse, 0x1, R189, P6 ;  /* 0x0000000176bd7824 */ /* 0x040fe200030e06bd */
[C---:B------:R-:W-:Y:S01]  /*45e0*/  IADD3 R198, P6, PT, R227.reuse, R198, RZ ;  /* 0x000000c6e3c67210 */ /* 0x040fe20007fde0ff */
[----:B------:R-:W-:Y:S01]  /*45f0*/  IMAD.X R193, R118, 0x1, R193, P2 ;  /* 0x0000000176c17824 */ /* 0x000fe200010e06c1 */
[----:B------:R-:W-:-:S02]  /*4600*/  IADD3 R86, P2, PT, R227, R86, RZ ;  /* 0x00000056e3567210 */ /* 0x000fc40007f5e0ff */
[C---:B------:R-:W-:Y:S02]  /*4610*/  IADD3 R88, P4, PT, R227.reuse, R88, RZ ;  /* 0x00000058e3587210 */ /* 0x040fe40007f9e0ff */
[----:B------:R-:W-:Y:S01]  /*4620*/  ISETP.GE.AND P5, PT, R70, R66, PT ;  /* 0x000000424600720c */ /* 0x000fe20003fa6270 */
[C---:B------:R-:W-:Y:S01]  /*4630*/  IMAD.X R199, R118.reuse, 0x1, R199, P6 ;  /* 0x0000000176c77824 */ /* 0x040fe200030e06c7 */
[C---:B------:R-:W-:Y:S01]  /*4640*/  IADD3 R90, P6, PT, R227.reuse, R90, RZ ;  /* 0x0000005ae35a7210 */ /* 0x040fe20007fde0ff */
        /* <DEDUP_REMOVED lines=9> */
[----:B------:R-:W-:Y:S01]  /*46e0*/  IADD3 R100, P2, PT, R227, R100, RZ ;  /* 0x00000064e3647210 */ /* 0x000fe20007f5e0ff */
[----:B------:R-:W-:Y:S01]  /*46f0*/  @!P5 IMAD.MOV.U32 R180, RZ, RZ, R72 ;  /* 0x000000ffffb4d224 */ /* 0x000fe200078e0048 */
[----:B------:R-:W-:Y:S01]  /*4700*/  PRMT R10, RZ, 0x7610, R10 ;  /* 0x00007610ff0a7816 */ /* 0x000fe2000000000a */
[----:B------:R-:W-:Y:S01]  /*4710*/  @!P5 IMAD.MOV.U32 R184, RZ, RZ, R76 ;  /* 0x000000ffffb8d224 */ /* 0x000fe200078e004c */
[----:B-1----:R-:W-:Y:S01]  /*4720*/  PRMT R6, RZ, 0x7610, R6 ;  /* 0x00007610ff067816 */ /* 0x002fe20000000006 */
[----:B------:R-:W-:Y:S01]  /*4730*/  @!P5 IMAD.MOV.U32 R188, RZ, RZ, R80 ;  /* 0x000000ffffbcd224 */ /* 0x000fe200078e0050 */
[----:B0-----:R-:W-:Y:S01]  /*4740*/  PRMT R4, RZ, 0x7610, R4 ;  /* 0x00007610ff047816 */ /* 0x001fe20000000004 */
[----:B------:R-:W-:Y:S01]  /*4750*/  @!P5 IMAD.MOV.U32 R192, RZ, RZ, R84 ;  /* 0x000000ffffc0d224 */ /* 0x000fe200078e0054 */
[----:B------:R-:W-:Y:S01]  /*4760*/  PRMT R8, RZ, 0x7610, R8 ;  /* 0x00007610ff087816 */ /* 0x000fe20000000008 */
        /* <DEDUP_REMOVED lines=16> */
[C---:B------:R-:W-:Y:S01]  /*4870*/  IMAD.X R195, R118.reuse, 0x1, R195, P6 ;  /* 0x0000000176c37824 */ /* 0x040fe200030e06c3 */
[----:B------:R-:W-:Y:S01]  /*4880*/  PRMT R13, RZ, 0x7610, R13 ;  /* 0x00007610ff0d7816 */ /* 0x000fe2000000000d */
[C---:B------:R-:W-:Y:S01]  /*4890*/  IMAD.X R207, R118.reuse, 0x1, R207, P4 ;  /* 0x0000000176cf7824 */ /* 0x040fe200020e06cf */
[----:B------:R-:W-:Y:S01]  /*48a0*/  PRMT R17, RZ, 0x7610, R17 ;  /* 0x00007610ff117816 */ /* 0x000fe20000000011 */
[----:B------:R-:W-:Y:S01]  /*48b0*/  IMAD.X R205, R118, 0x1, R205, P2 ;  /* 0x0000000176cd7824 */ /* 0x000fe200010e06cd */
[----:B------:R-:W-:Y:S01]  /*48c0*/  PRMT R19, RZ, 0x7610, R19 ;  /* 0x00007610ff137816 */ /* 0x000fe20000000013 */
[----:B------:R-:W-:Y:S01]  /*48d0*/  @!P5 IMAD.MOV.U32 R194, RZ, RZ, R96 ;  /* 0x000000ffffc2d224 */ /* 0x000fe200078e0060 */
[----:B------:R-:W-:Y:S01]  /*48e0*/  PRMT R29, RZ, 0x7610, R29 ;  /* 0x00007610ff1d7816 */ /* 0x000fe2000000001d */
[----:B------:R-:W-:Y:S01]  /*48f0*/  @!P5 IMAD.MOV.U32 R206, RZ, RZ, R94 ;  /* 0x000000ffffced224 */ /* 0x000fe200078e005e */
[----:B------:R-:W5:Y:S01]  /*4900*/  @!P5 LDG.E.U8 R10, desc[UR18][R180.64] ;  /* 0x00000012b40ad981 */ /* 0x000f62000c1e1100 */
[----:B------:R-:W-:-:S03]  /*4910*/  @!P5 IMAD.MOV.U32 R204, RZ, RZ, R100 ;  /* 0x000000ffffccd224 */ /* 0x000fc600078e0064 */
[----:B------:R-:W5:Y:S04]  /*4920*/  @!P5 LDG.E.U8 R6, desc[UR18][R184.64] ;  /* 0x00000012b806d981 */ /* 0x000f68000c1e1100 */
        /* <DEDUP_REMOVED lines=14> */
[----:B--2---:R0:W-:Y:S01]  /*4a10*/  STS.U8 [R3+UR16+0x1400], R60 ;  /* 0x0014003c03007988 */ /* 0x0041e20008000010 */
[----:B------:R-:W-:-:S03]  /*4a20*/  ULEA UR13, UR15, UR16, 0x3 ;  /* 0x000000100f0d7291 */ /* 0x000fc6000f8e18ff */
[----:B---3--:R0:W-:Y:S01]  /*4a30*/  STS.U8 [R3+UR16+0x1800], R44 ;  /* 0x0018002c03007988 */ /* 0x0081e20008000010 */
[----:B------:R-:W-:Y:S01]  /*4a40*/  UIADD3 UR13, UPT, UPT, UR13, 0x3000, URZ ;  /* 0x000030000d0d7890 */ /* 0x000fe2000fffe0ff */
[----:B------:R-:W-:Y:S02]  /*4a50*/  UMOV UR4, UR5 ;  /* 0x0000000500047c82 */ /* 0x000fe40008000000 */
[----:B----4-:R0:W-:Y:S04]  /*4a60*/  STS.U8 [R3+UR16+0x1c00], R28 ;  /* 0x001c001c03007988 */ /* 0x0101e80008000010 */
[----:B-----5:R0:W-:Y:S04]  /*4a70*/  STS.U8 [R3+UR16+0x1000], R12 ;  /* 0x0010000c03007988 */ /* 0x0201e80008000010 */
        /* <DEDUP_REMOVED lines=43> */
[----:B------:R0:W-:Y:S01]  /*4d30*/  STS.U8 [R102+UR16+0x2f80], R29 ;  /* 0x002f801d66007988 */ /* 0x0001e20008000010 */
[----:B------:R1:W-:Y:S06]  /*4d40*/  MEMBAR.ALL.CTA ;  /* 0x0000000000007992 */ /* 0x0003ec0000008000 */
[----:B-1----:R-:W1:Y:S02]  /*4d50*/  FENCE.VIEW.ASYNC.S ;  /* 0x00000000000073c6 */ /* 0x002e640000000000 */
[----:B-1----:R-:W-:Y:S06]  /*4d60*/  BAR.SYNC.DEFER_BLOCKING 0x0 ;  /* 0x0000000000007b1d */ /* 0x002fec0000010000 */
[----:B------:R-:W-:Y:S05]  /*4d70*/  @P0 BRA `(.L_x_9) ;  /* 0x00000000002c0947 */ /* 0x000fea0003800000 */
[----:B------:R-:W-:Y:S01]  /*4d80*/  UMOV UR6, UR13 ;  /* 0x0000000d00067c82 */ /* 0x000fe20008000000 */
[----:B------:R-:W-:Y:S01]  /*4d90*/  UMOV UR7, URZ ;  /* 0x000000ff00077c82 */ /* 0x000fe20008000000 */
[----:B------:R-:W-:Y:S01]  /*4da0*/  UMOV UR9, 0x40004040 ;  /* 0x4000404000097882 */ /* 0x000fe20000000000 */
[----:B------:R-:W-:Y:S01]  /*4db0*/  UMOV UR10, UR14 ;  /* 0x0000000e000a7c82 */ /* 0x000fe20008000000 */
[----:B------:R-:W-:Y:S01]  /*4dc0*/  UMOV UR11, 0xc0004010 ;  /* 0xc0004010000b7882 */ /* 0x000fe20000000000 */
[----:B------:R-:W-:Y:S01]  /*4dd0*/  UMOV UR22, 0x0 ;  /* 0x0000000000167882 */ /* 0x000fe20000000000 */
[----:B------:R-:W-:Y:S01]  /*4de0*/  UMOV UR23, 0x8108010 ;  /* 0x0810801000177882 */ /* 0x000fe20000000000 */
[----:B------:R-:W-:Y:S01]  /*4df0*/  UMOV UR5, UR6 ;  /* 0x0000000600057c82 */ /* 0x000fe20008000000 */
[----:B------:R1:W-:Y:S01]  /*4e00*/  UTCQMMA gdesc[UR8], gdesc[UR10], tmem[UR17], tmem[UR22], idesc[UR23], UPT ;  /* 0x00ff160a080075ea */ /* 0x0003e2000b800311 */
[----:B------:R1:W-:Y:S01]  /*4e10*/  UTCBAR [UR5], URZ ;  /* 0x000000ff050073e9 */ /* 0x0003e200080000ff */
[----:B------:R-:W-:-:S02]  /*4e20*/  NOP ;  /* 0x0000000000007918 */ /* 0x000fc40000000000 */
.L_x_9:
[----:B------:R-:W-:Y:S01]  /*4e30*/  VIADD R120, R120, 0xffffffff ;  /* 0xffffffff78787836 */ /* 0x000fe20000000000 */
[----:B------:R-:W-:Y:S01]  /*4e40*/  UIADD3 UR15, UPT, UPT, UR15, 0x1, URZ ;  /* 0x000000010f0f7890 */ /* 0x000fe2000fffe0ff */
[----:B------:R-:W-:Y:S01]  /*4e50*/  IADD3 R114, P4, PT, R112, R114, RZ ;  /* 0x0000007270727210 */ /* 0x000fe20007f9e0ff */
[----:B0-----:R-:W-:Y:S02]  /*4e60*/  IMAD.U32 R4, RZ, RZ, UR4 ;  /* 0x00000004ff047e24 */ /* 0x001fe4000f8e00ff */
[----:B------:R-:W-:Y:S01]  /*4e70*/  ISETP.NE.U32.AND P2, PT, R120, RZ, PT ;  /* 0x000000ff7800720c */ /* 0x000fe20003f45070 */
[----:B------:R-:W-:Y:S01]  /*4e80*/  UISETP.GT.AND UP0, UPT, UR15, 0x1, UPT ;  /* 0x000000010f00788c */ /* 0x000fe2000bf04270 */
[----:B------:R-:W-:Y:S02]  /*4e90*/  VIADD R66, R66, 0xffffffe0 ;  /* 0xffffffe042427836 */ /* 0x000fe40000000000 */
[----:B------:R-:W-:Y:S01]  /*4ea0*/  IMAD.X R116, R225, 0x1, R116, P4 ;  /* 0x00000001e1747824 */ /* 0x000fe200020e0674 */
[----:B-1----:R-:W-:-:S02]  /*4eb0*/  USEL UR5, URZ, 0x1, !UP0 ;  /* 0x00000001ff057887 */ /* 0x002fc4000c000000 */
[----:B------:R-:W-:Y:S02]  /*4ec0*/  USEL UR15, UR15, URZ, !UP0 ;  /* 0x000000ff0f0f7287 */ /* 0x000fe4000c000000 */
[----:B------:R-:W-:-:S04]  /*4ed0*/  ULOP3.LUT UR5, UR4, UR5, URZ, 0x3c, !UPT ;  /* 0x0000000504057292 */ /* 0x000fc8000f8e3cff */
[----:B------:R-:W-:Y:S08]  /*4ee0*/  @P2 BRA `(.L_x_10) ;  /* 0xffffffe800f82947 */ /* 0x000ff0000383ffff */
.L_x_7:
[----:B------:R-:W-:Y:S01]  /*4ef0*/  ISETP.GE.AND P0, PT, R68, 0x20, PT ;  /* 0x000000204400780c */ /* 0x000fe20003f06270 */
[----:B------:R-:W0:Y:S01]  /*4f00*/  LDCU UR5, c[0x0][0x3b4] ;  /* 0x00007680ff0577ac */ /* 0x000e220008000800 */
[----:B------:R-:W1:Y:S01]  /*4f10*/  LDCU UR6, c[0x0][0x3b8] ;  /* 0x00007700ff0677ac */ /* 0x000e620008000800 */
[----:B------:R-:W2:Y:S10]  /*4f20*/  LDCU.128 UR8, c[0x0][0x390] ;  /* 0x00007200ff0877ac */ /* 0x000eb40008000c00 */
[----:B------:R-:W-:Y:S05]  /*4f30*/  @!P0 BRA `(.L_x_11) ;  /* 0x0000000000108947 */ /* 0x000fea0003800000 */
[----:B------:R-:W-:-:S06]  /*4f40*/  USHF.L.U32 UR4, UR4, 0x1f, URZ ;  /* 0x0000001f04047899 */ /* 0x000fcc00080006ff */
[----:B------:R-:W-:-:S04]  /*4f50*/  IMAD.U32 R3, RZ, RZ, UR4 ;  /* 0x00000004ff037e24 */ /* 0x000fc8000f8e00ff */
[----:B------:R-:W3:Y:S02]  /*4f60*/  SYNCS.PHASECHK.TRANS64.TRYWAIT P0, [UR13], R3 ;  /* 0x00000003ff0075a7 */ /* 0x000ee4000800110d */
[----:B---3--:R-:W-:Y:S05]  /*4f70*/  @!P0 BRA `(.L_x_12) ;  /* 0x0000002000708947 */ /* 0x008fea0003800000 */
.L_x_11:
[----:B------:R-:W-:Y:S01]  /*4f80*/  BAR.SYNC.DEFER_BLOCKING 0x0 ;  /* 0x0000000000007b1d */ /* 0x000fe20000010000 */
[----:B-1----:R-:W-:Y:S01]  /*4f90*/  IMAD R69, R0, UR6, RZ ;  /* 0x0000000600457c24 */ /* 0x002fe2000f8e02ff */
[C---:B--2---:R-:W-:Y:S01]  /*4fa0*/  ISETP.GE.AND P0, PT, R2.reuse, UR10, PT ;  /* 0x0000000a02007c0c */ /* 0x044fe2000bf06270 */
[----:B0-----:R-:W-:Y:S02]  /*4fb0*/  IMAD R3, R2, UR5, RZ ;  /* 0x0000000502037c24 */ /* 0x001fe4000f8e02ff */
[----:B------:R-:W-:Y:S02]  /*4fc0*/  VIADD R71, R69, UR6 ;  /* 0x0000000645477c36 */ /* 0x000fe40008000000 */
[C---:B------:R-:W-:Y:S01]  /*4fd0*/  VIADD R68, R0.reuse, 0x2 ;  /* 0x0000000200447836 */ /* 0x040fe20000000000 */
[----:B------:R-:W-:Y:S01]  /*4fe0*/  IADD3 R2, P5, PT, R3, UR8, RZ ;  /* 0x0000000803027c10 */ /* 0x000fe2000ffbe0ff */
[----:B------:R-:W-:Y:S02]  /*4ff0*/  VIADD R73, R71, UR6 ;  /* 0x0000000647497c36 */ /* 0x000fe40008000000 */
[----:B------:R-:W-:Y:S01]  /*5000*/  VIADD R70, R0, 0x1 ;  /* 0x0000000100467836 */ /* 0x000fe20000000000 */
[----:B------:R-:W-:Y:S01]  /*5010*/  LEA.HI.X.SX32 R3, R3, UR9, 0x1, P5 ;  /* 0x0000000903037c11 */ /* 0x000fe2000a8f0eff */
[----:B------:R-:W-:Y:S01]  /*5020*/  VIADD R75, R73, UR6 ;  /* 0x00000006494b7c36 */ /* 0x000fe20008000000 */
[----:B------:R-:W-:Y:S01]  /*5030*/  ISETP.LT.AND P4, PT, R68, UR11, !P0 ;  /* 0x0000000b44007c0c */ /* 0x000fe2000c781270 */
[----:B------:R-:W-:Y:S01]  /*5040*/  VIADD R91, R0, 0x3 ;  /* 0x00000003005b7836 */ /* 0x000fe20000000000 */
[----:B------:R-:W-:Y:S01]  /*5050*/  ISETP.LT.AND P2, PT, R70, UR11, !P0 ;  /* 0x0000000b46007c0c */ /* 0x000fe2000c741270 */
[----:B------:R-:W-:Y:S01]  /*5060*/  VIADD R76, R75, UR6 ;  /* 0x000000064b4c7c36 */ /* 0x000fe20008000000 */
[----:B------:R-:W-:Y:S01]  /*5070*/  IADD3 R68, P6, PT, R71, R2, RZ ;  /* 0x0000000247447210 */ /* 0x000fe20007fde0ff */
[----:B------:R-:W-:-:S02]  /*5080*/  VIADD R94, R0, 0x4 ;  /* 0x00000004005e7836 */ /* 0x000fc40000000000 */
[----:B------:R-:W-:Y:S01]  /*5090*/  VIADD R77, R76, UR6 ;  /* 0x000000064c4d7c36 */ /* 0x000fe20008000000 */
[----:B------:R-:W0:Y:S02]  /*50a0*/  @!P3 SYNCS.CCTL.IV [UR16+0x3000] ;  /* 0x00300000ff00b9b1 */ /* 0x000e240008000010 */
[----:B0-----:R-:W-:Y:S01]  /*50b0*/  BAR.SYNC.DEFER_BLOCKING 0x0 ;  /* 0x0000000000007b1d */ /* 0x001fe20000010000 */
[----:B------:R-:W-:-:S04]  /*50c0*/  VIADD R79, R77, UR6 ;  /* 0x000000064d4f7c36 */ /* 0x000fc80008000000 */
[----:B------:R-:W-:Y:S01]  /*50d0*/  VIADD R81, R79, UR6 ;  /* 0x000000064f517c36 */ /* 0x000fe20008000000 */
[----:B------:R-:W0:Y:S03]  /*50e0*/  LDTM.x64 R4, tmem[UR12] ;  /* 0x0000000c000479ee */ /* 0x000e260008340000 */
[----:B------:R-:W-:-:S04]  /*50f0*/  VIADD R83, R81, UR6 ;  /* 0x0000000651537c36 */ /* 0x000fc80008000000 */
[----:B------:R-:W-:-:S04]  /*5100*/  VIADD R85, R83, UR6 ;  /* 0x0000000653557c36 */ /* 0x000fc80008000000 */
[----:B------:R-:W-:-:S04]  /*5110*/  VIADD R87, R85, UR6 ;  /* 0x0000000655577c36 */ /* 0x000fc80008000000 */
[----:B------:R-:W-:Y:S01]  /*5120*/  VIADD R89, R87, UR6 ;  /* 0x0000000657597c36 */ /* 0x000fe20008000000 */
[----:B------:R-:W1:Y:S03]  /*5130*/  @!P3 SYNCS.CCTL.IV [UR16+0x3008] ;  /* 0x00300800ff00b9b1 */ /* 0x000e660008000010 */
[----:B------:R-:W-:Y:S01]  /*5140*/  VIADD R92, R89, UR6 ;  /* 0x00000006595c7c36 */ /* 0x000fe20008000000 */
[----:B------:R-:W-:Y:S01]  /*5150*/  NOP ;  /* 0x0000000000007918 */ /* 0x000fe20000000000 */
[----:B0-----:R-:W-:Y:S02]  /*5160*/  F2FP.SATFINITE.E4M3.F32.PACK_AB_MERGE_C R93, R5, R4, RZ ;  /* 0x00000004055d723e */ /* 0x001fe400048070ff */
[----:B------:R-:W-:Y:S02]  /*5170*/  IADD3 R4, P5, PT, R69, R2, RZ ;  /* 0x0000000245047210 */ /* 0x000fe40007fbe0ff */
[----:B------:R-:W-:Y:S01]  /*5180*/  F2FP.SATFINITE.E4M3.F32.PACK_AB_MERGE_C R7, R7, R6, RZ ;  /* 0x000000060707723e */ /* 0x000fe200048070ff */
[----:B------:R-:W-:Y:S01]  /*5190*/  VIADD R6, R0, 0x5 ;  /* 0x0000000500067836 */ /* 0x000fe20000000000 */
[----:B------:R-:W-:-:S02]  /*51a0*/  LEA.HI.X.SX32 R5, R69, R3, 0x1, P5 ;  /* 0x0000000345057211 */ /* 0x000fc400028f0eff */
[-C--:B------:R-:W-:Y:S02]  /*51b0*/  IADD3 R70, P5, PT, R73, R2.reuse, RZ ;  /* 0x0000000249467210 */ /* 0x080fe40007fbe0ff */
[-C--:B------:R-:W-:Y:S02]  /*51c0*/  LEA.HI.X.SX32 R69, R71, R3.reuse, 0x1, P6 ;  /* 0x0000000347457211 */ /* 0x080fe400030f0eff */
[-C--:B------:R-:W-:Y:S02]  /*51d0*/  IADD3 R72, P6, PT, R75, R2.reuse, RZ ;  /* 0x000000024b487210 */ /* 0x080fe40007fde0ff */
[-C--:B------:R-:W-:Y:S02]  /*51e0*/  LEA.HI.X.SX32 R71, R73, R3.reuse, 0x1, P5 ;  /* 0x0000000349477211 */ /* 0x080fe400028f0eff */
[----:B------:R-:W-:Y:S02]  /*51f0*/  IADD3 R74, P5, PT, R76, R2, RZ ;  /* 0x000000024c4a7210 */ /* 0x000fe40007fbe0ff */
[----:B------:R-:W-:-:S02]  /*5200*/  LEA.HI.X.SX32 R73, R75, R3, 0x1, P6 ;  /* 0x000000034b497211 */ /* 0x000fc400030f0eff */
[-C--:B------:R-:W-:Y:S02]  /*5210*/  LEA.HI.X.SX32 R75, R76, R3.reuse, 0x1, P5 ;  /* 0x000000034c4b7211 */ /* 0x080fe400028f0eff */
[-C--:B------:R-:W-:Y:S02]  /*5220*/  IADD3 R76, P3, PT, R77, R2.reuse, RZ ;  /* 0x000000024d4c7210 */ /* 0x080fe40007f7e0ff */
[-C--:B------:R-:W-:Y:S02]  /*5230*/  IADD3 R78, P5, PT, R79, R2.reuse, RZ ;  /* 0x000000024f4e7210 */ /* 0x080fe40007fbe0ff */
[----:B------:R-:W-:Y:S02]  /*5240*/  IADD3 R80, P6, PT, R81, R2, RZ ;  /* 0x0000000251507210 */ /* 0x000fe40007fde0ff */
[-C--:B------:R-:W-:Y:S02]  /*5250*/  LEA.HI.X.SX32 R77, R77, R3.reuse, 0x1, P3 ;  /* 0x000000034d4d7211 */ /* 0x080fe400018f0eff */
[----:B------:R-:W-:-:S02]  /*5260*/  LEA.HI.X.SX32 R79, R79, R3, 0x1, P5 ;  /* 0x000000034f4f7211 */ /* 0x000fc400028f0eff */
[-C--:B------:R-:W-:Y:S02]  /*5270*/  IADD3 R82, P3, PT, R83, R2.reuse, RZ ;  /* 0x0000000253527210 */ /* 0x080fe40007f7e0ff */
[----:B------:R-:W-:Y:S02]  /*5280*/  ISETP.LT.AND P5, PT, R0, UR11, !P0 ;  /* 0x0000000b00007c0c */ /* 0x000fe4000c7a1270 */
[-C--:B------:R-:W-:Y:S02]  /*5290*/  LEA.HI.X.SX32 R81, R81, R3.reuse, 0x1, P6 ;  /* 0x0000000351517211 */ /* 0x080fe400030f0eff */
[-C--:B------:R-:W-:Y:S02]  /*52a0*/  IADD3 R84, P6, PT, R85, R2.reuse, RZ ;  /* 0x0000000255547210 */ /* 0x080fe40007fde0ff */
[----:B------:R-:W-:Y:S02]  /*52b0*/  LEA.HI.X.SX32 R83, R83, R3, 0x1, P3 ;  /* 0x0000000353537211 */ /* 0x000fe400018f0eff */
[----:B------:R-:W-:-:S02]  /*52c0*/  IADD3 R86, P3, PT, R87, R2, RZ ;  /* 0x0000000257567210 */ /* 0x000fc40007f7e0ff */
[-C--:B------:R-:W-:Y:S02]  /*52d0*/  LEA.HI.X.SX32 R85, R85, R3.reuse, 0x1, P6 ;  /* 0x0000000355557211 */ /* 0x080fe400030f0eff */
[-C--:B------:R-:W-:Y:S01]  /*52e0*/  IADD3 R88, P6, PT, R89, R2.reuse, RZ ;  /* 0x0000000259587210 */ /* 0x080fe20007fde0ff */
[----:B------:R0:W-:Y:S01]  /*52f0*/  @P5 STG.E.U8 desc[UR18][R4.64], R93 ;  /* 0x0000005d04005986 */ /* 0x0001e2000c101112 */
[-C--:B------:R-:W-:Y:S02]  /*5300*/  LEA.HI.X.SX32 R87, R87, R3.reuse, 0x1, P3 ;  /* 0x0000000357577211 */ /* 0x080fe400018f0eff */
[----:B------:R-:W-:Y:S02]  /*5310*/  IADD3 R90, P3, PT, R92, R2, RZ ;  /* 0x000000025c5a7210 */ /* 0x000fe40007f7e0ff */
[----:B------:R-:W-:Y:S02]  /*5320*/  PRMT R95, R93, 0x9910, RZ ;  /* 0x000099105d5f7816 */ /* 0x000fe400000000ff */
[----:B------:R-:W-:-:S02]  /*5330*/  LEA.HI.X.SX32 R89, R89, R3, 0x1, P6 ;  /* 0x0000000359597211 */ /* 0x000fc400030f0eff */
[----:B------:R-:W-:Y:S02]  /*5340*/  ISETP.LT.AND P6, PT, R91, UR11, !P0 ;  /* 0x0000000b5b007c0c */ /* 0x000fe4000c7c1270 */
[----:B------:R-:W-:Y:S01]  /*5350*/  LEA.HI.X.SX32 R91, R92, R3, 0x1, P3 ;  /* 0x000000035c5b7211 */ /* 0x000fe200018f0eff */
[----:B0-----:R-:W-:Y:S01]  /*5360*/  VIADD R4, R0, 0x8 ;  /* 0x0000000800047836 */ /* 0x001fe20000000000 */
[----:B------:R-:W-:Y:S01]  /*5370*/  SHF.R.S32.HI R95, RZ, 0x8, R95 ;  /* 0x00000008ff5f7819 */ /* 0x000fe2000001145f */
[----:B------:R-:W-:Y:S01]  /*5380*/  VIADD R92, R92, UR6 ;  /* 0x000000065c5c7c36 */ /* 0x000fe20008000000 */
[----:B------:R-:W-:Y:S01]  /*5390*/  ISETP.LT.AND P5, PT, R6, UR11, !P0 ;  /* 0x0000000b06007c0c */ /* 0x000fe2000c7a1270 */
[----:B------:R-:W-:Y:S01]  /*53a0*/  VIADD R6, R0, 0x6 ;  /* 0x0000000600067836 */ /* 0x000fe20000000000 */
[----:B------:R-:W-:Y:S01]  /*53b0*/  ISETP.LT.AND P3, PT, R94, UR11, !P0 ;  /* 0x0000000b5e007c0c */ /* 0x000fe2000c761270 */
[----:B------:R-:W-:Y:S01]  /*53c0*/  @P2 STG.E.U8 desc[UR18][R68.64], R95 ;  /* 0x0000005f44002986 */ /* 0x000fe2000c101112 */
[----:B------:R-:W-:-:S02]  /*53d0*/  PRMT R94, R7, 0x9910, RZ ;  /* 0x00009910075e7816 */ /* 0x000fc400000000ff */
[----:B------:R-:W-:Y:S01]  /*53e0*/  ISETP.LT.AND P2, PT, R6, UR11, !P0 ;  /* 0x0000000b06007c0c */ /* 0x000fe2000c741270 */
[----:B------:R0:W-:Y:S01]  /*53f0*/  @P4 STG.E.U8 desc[UR18][R70.64], R7 ;  /* 0x0000000746004986 */ /* 0x0001e2000c101112 */
[----:B------:R-:W-:Y:S01]  /*5400*/  F2FP.SATFINITE.E4M3.F32.PACK_AB_MERGE_C R9, R9, R8, RZ ;  /* 0x000000080909723e */ /* 0x000fe200048070ff */
[----:B------:R-:W-:Y:S01]  /*5410*/  IMAD.MOV.U32 R6, RZ, RZ, R94 ;  /* 0x000000ffff067224 */ /* 0x000fe200078e005e */
[----:B------:R-:W-:Y:S01]  /*5420*/  F2FP.SATFINITE.E4M3.F32.PACK_AB_MERGE_C R11, R11, R10, RZ ;  /* 0x0000000a0b0b723e */ /* 0x000fe200048070ff */
[C---:B------:R-:W-:Y:S01]  /*5430*/  VIADD R8, R0.reuse, 0x7 ;  /* 0x0000000700087836 */ /* 0x040fe20000000000 */
[----:B------:R-:W-:Y:S01]  /*5440*/  F2FP.SATFINITE.E4M3.F32.PACK_AB_MERGE_C R13, R13, R12, RZ ;  /* 0x0000000c0d0d723e */ /* 0x000fe200048070ff */
[C---:B------:R-:W-:Y:S01]  /*5450*/  VIADD R10, R0.reuse, 0x11 ;  /* 0x00000011000a7836 */ /* 0x040fe20000000000 */
[----:B------:R-:W-:Y:S01]  /*5460*/  SHF.R.S32.HI R5, RZ, 0x8, R6 ;  /* 0x00000008ff057819 */ /* 0x000fe20000011406 */
[----:B------:R-:W-:Y:S01]  /*5470*/  VIADD R12, R0, 0x13 ;  /* 0x00000013000c7836 */ /* 0x000fe20000000000 */
[----:B------:R-:W-:-:S02]  /*5480*/  PRMT R6, R9, 0x9910, RZ ;  /* 0x0000991009067816 */ /* 0x000fc400000000ff */
[----:B------:R-:W-:Y:S01]  /*5490*/  ISETP.LT.AND P4, PT, R8, UR11, !P0 ;  /* 0x0000000b08007c0c */ /* 0x000fe2000c781270 */
[----:B------:R2:W-:Y:S01]  /*54a0*/  @P6 STG.E.U8 desc[UR18][R72.64], R5 ;  /* 0x0000000548006986 */ /* 0x0005e2000c101112 */
[----:B------:R-:W-:Y:S01]  /*54b0*/  ISETP.LT.AND P6, PT, R4, UR11, !P0 ;  /* 0x0000000b04007c0c */ /* 0x000fe2000c7c1270 */
[----:B------:R-:W-:Y:S01]  /*54c0*/  IMAD.MOV.U32 R4, RZ, RZ, R6 ;  /* 0x000000ffff047224 */ /* 0x000fe200078e0006 */
[----:B------:R-:W-:Y:S01]  /*54d0*/  F2FP.SATFINITE.E4M3.F32.PACK_AB_MERGE_C R15, R15, R14, RZ ;  /* 0x0000000e0f0f723e */ /* 0x000fe200048070ff */
[----:B------:R-:W-:Y:S01]  /*54e0*/  VIADD R6, R0, 0x9 ;  /* 0x0000000900067836 */ /* 0x000fe20000000000 */
[----:B------:R-:W-:Y:S01]  /*54f0*/  @P3 STG.E.U8 desc[UR18][R74.64], R9 ;  /* 0x000000094a003986 */ /* 0x000fe2000c101112 */
[----:B------:R-:W-:Y:S01]  /*5500*/  F2FP.SATFINITE.E4M3.F32.PACK_AB_MERGE_C R17, R17, R16, RZ ;  /* 0x000000101111723e */ /* 0x000fe200048070ff */
[----:B------:R-:W-:Y:S01]  /*5510*/  VIADD R8, R92, UR6 ;  /* 0x000000065c087c36 */ /* 0x000fe20008000000 */
[----:B0-----:R-:W-:Y:S01]  /*5520*/  SHF.R.S32.HI R7, RZ, 0x8, R4 ;  /* 0x00000008ff077819 */ /* 0x001fe20000011404 */
[----:B------:R-:W-:Y:S01]  /*5530*/  VIADD R4, R0, 0xa ;  /* 0x0000000a00047836 */ /* 0x000fe20000000000 */
[----:B------:R-:W-:Y:S01]  /*5540*/  ISETP.LT.AND P3, PT, R6, UR11, !P0 ;  /* 0x0000000b06007c0c */ /* 0x000fe2000c761270 */
[----:B------:R-:W-:Y:S01]  /*5550*/  VIADD R14, R0, 0x3e ;  /* 0x0000003e000e7836 */ /* 0x000fe20000000000 */
[----:B------:R-:W-:Y:S01]  /*5560*/  PRMT R6, R11, 0x9910, RZ ;  /* 0x000099100b067816 */ /* 0x000fe200000000ff */
[----:B------:R0:W-:Y:S01]  /*5570*/  @P5 STG.E.U8 desc[UR18][R76.64], R7 ;  /* 0x000000074c005986 */ /* 0x0001e2000c101112 */
[----:B------:R-:W-:Y:S01]  /*5580*/  ISETP.LT.AND P5, PT, R4, UR11, !P0 ;  /* 0x0000000b04007c0c */ /* 0x000fe2000c7a1270 */
[----:B------:R-:W-:Y:S01]  /*5590*/  VIADD R4, R0, 0xb ;  /* 0x0000000b00047836 */ /* 0x000fe20000000000 */
[----:B------:R-:W-:Y:S01]  /*55a0*/  F2FP.SATFINITE.E4M3.F32.PACK_AB_MERGE_C R19, R19, R18, RZ ;  /* 0x000000121313723e */ /* 0x000fe200048070ff */
[----:B--2---:R-:W-:Y:S01]  /*55b0*/  IMAD.MOV.U32 R5, RZ, RZ, R6 ;  /* 0x000000ffff057224 */ /* 0x004fe200078e0006 */
[----:B------:R2:W-:Y:S01]  /*55c0*/  @P2 STG.E.U8 desc[UR18][R78.64], R11 ;  /* 0x0000000b4e002986 */ /* 0x0005e2000c101112 */
[----:B------:R-:W-:-:S02]  /*55d0*/  PRMT R6, R13, 0x9910, RZ ;  /* 0x000099100d067816 */ /* 0x000fc400000000ff */
[----:B------:R-:W-:Y:S01]  /*55e0*/  ISETP.LT.AND P2, PT, R4, UR11, !P0 ;  /* 0x0000000b04007c0c */ /* 0x000fe2000c741270 */
[----:B------:R-:W-:Y:S01]  /*55f0*/  VIADD R4, R0, 0xc ;  /* 0x0000000c00047836 */ /* 0x000fe20000000000 */
[----:B------:R-:W-:Y:S01]  /*5600*/  SHF.R.S32.HI R5, RZ, 0x8, R5 ;  /* 0x00000008ff057819 */ /* 0x000fe20000011405 */
[----:B0-----:R-:W-:Y:S01]  /*5610*/  IMAD.MOV.U32 R7, RZ, RZ, R6 ;  /* 0x000000ffff077224 */ /* 0x001fe200078e0006 */
[----:B------:R-:W-:-:S03]  /*5620*/  PRMT R9, R15, 0x9910, RZ ;  /* 0x000099100f097816 */ /* 0x000fc600000000ff */
[----:B------:R-:W-:Y:S01]  /*5630*/  @P4 STG.E.U8 desc[UR18][R80.64], R5 ;  /* 0x0000000550004986 */ /* 0x000fe2000c101112 */
[----:B------:R-:W-:Y:S01]  /*5640*/  ISETP.LT.AND P4, PT, R4, UR11, !P0 ;  /* 0x0000000b04007c0c */ /* 0x000fe2000c781270 */
[----:B------:R-:W-:Y:S01]  /*5650*/  VIADD R4, R0, 0xd ;  /* 0x0000000d00047836 */ /* 0x000fe20000000000 */
[----:B------:R-:W-:Y:S01]  /*5660*/  SHF.R.S32.HI R7, RZ, 0x8, R7 ;  /* 0x00000008ff077819 */ /* 0x000fe20000011407 */
[----:B------:R0:W-:Y:S01]  /*5670*/  @P6 STG.E.U8 desc[UR18][R82.64], R13 ;  /* 0x0000000d52006986 */ /* 0x0001e2000c101112 */
[----:B------:R-:W-:Y:S02]  /*5680*/  SHF.R.S32.HI R9, RZ, 0x8, R9 ;  /* 0x00000008ff097819 */ /* 0x000fe40000011409 */
[----:B------:R-:W-:Y:S01]  /*5690*/  ISETP.LT.AND P6, PT, R4, UR11, !P0 ;  /* 0x0000000b04007c0c */ /* 0x000fe2000c7c1270 */
[----:B------:R-:W-:Y:S01]  /*56a0*/  VIADD R4, R0, 0xe ;  /* 0x0000000e00047836 */ /* 0x000fe20000000000 */
[----:B------:R-:W-:Y:S01]  /*56b0*/  @P3 STG.E.U8 desc[UR18][R84.64], R7 ;  /* 0x0000000754003986 */ /* 0x000fe2000c101112 */
[----:B--2---:R-:W-:-:S02]  /*56c0*/  PRMT R11, R17, 0x9910, RZ ;  /* 0x00009910110b7816 */ /* 0x004fc400000000ff */
[----:B------:R-:W-:Y:S01]  /*56d0*/  F2FP.SATFINITE.E4M3.F32.PACK_AB_MERGE_C R21, R21, R20, RZ ;  /* 0x000000141515723e */ /* 0x000fe200048070ff */
[----:B------:R-:W-:Y:S01]  /*56e0*/  @P5 STG.E.U8 desc[UR18][R86.64], R15 ;  /* 0x0000000f56005986 */ /* 0x000fe2000c101112 */
[----:B------:R-:W-:Y:S01]  /*56f0*/  ISETP.LT.AND P3, PT, R4, UR11, !P0 ;  /* 0x0000000b04007c0c */ /* 0x000fe2000c761270 */
[----:B------:R-:W-:Y:S01]  /*5700*/  VIADD R4, R0, 0xf ;  /* 0x0000000f00047836 */ /* 0x000fe20000000000 */
[----:B------:R-:W-:Y:S01]  /*5710*/  SHF.R.S32.HI R11, RZ, 0x8, R11 ;  /* 0x00000008ff0b7819 */ /* 0x000fe2000001140b */
[----:B------:R2:W-:Y:S01]  /*5720*/  @P2 STG.E.U8 desc[UR18][R88.64], R9 ;  /* 0x0000000958002986 */ /* 0x0005e2000c101112 */
[----:B0-----:R-:W-:Y:S02]  /*5730*/  PRMT R13, R19, 0x9910, RZ ;  /* 0x00009910130d7816 */ /* 0x001fe400000000ff */
[----:B------:R-:W-:Y:S01]  /*5740*/  ISETP.LT.AND P5, PT, R4, UR11, !P0 ;  /* 0x0000000b04007c0c */ /* 0x000fe2000c7a1270 */
[----:B------:R-:W-:Y:S01]  /*5750*/  VIADD R4, R0, 0x10 ;  /* 0x0000001000047836 */ /* 0x000fe20000000000 */
[----:B------:R-:W-:Y:S01]  /*5760*/  @P4 STG.E.U8 desc[UR18][R90.64], R17 ;  /* 0x000000115a004986 */ /* 0x000fe2000c101112 */
[----:B------:R-:W-:-:S02]  /*5770*/  SHF.R.S32.HI R13, RZ, 0x8, R13 ;  /* 0x00000008ff0d7819 */ /* 0x000fc4000001140d */
[----:B------:R-:W-:Y:S02]  /*5780*/  F2FP.SATFINITE.E4M3.F32.PACK_AB_MERGE_C R23, R23, R22, RZ ;  /* 0x000000161717723e */ /* 0x000fe400048070ff */
[----:B------:R-:W-:Y:S02]  /*5790*/  ISETP.LT.AND P2, PT, R4, UR11, !P0 ;  /* 0x0000000b04007c0c */ /* 0x000fe4000c741270 */
[----:B------:R-:W-:Y:S01]  /*57a0*/  IADD3 R4, P4, PT, R92, R2, RZ ;  /* 0x000000025c047210 */ /* 0x000fe20007f9e0ff */
[----:B--2---:R-:W-:Y:S01]  /*57b0*/  VIADD R9, R0, 0x12 ;  /* 0x0000001200097836 */ /* 0x004fe20000000000 */
[----:B------:R-:W-:Y:S02]  /*57c0*/  F2FP.SATFINITE.E4M3.F32.PACK_AB_MERGE_C R25, R25, R24, RZ ;  /* 0x000000181919723e */ /* 0x000fe400048070ff */
[----:B------:R-:W-:Y:S02]  /*57d0*/  LEA.HI.X.SX32 R5, R92, R3, 0x1, P4 ;  /* 0x000000035c057211 */ /* 0x000fe400020f0eff */
[----:B------:R-:W-:-:S02]  /*57e0*/  IADD3 R6, P4, PT, R8, R2, RZ ;  /* 0x0000000208067210 */ /* 0x000fc40007f9e0ff */
[----:B------:R-:W-:Y:S01]  /*57f0*/  F2FP.SATFINITE.E4M3.F32.PACK_AB_MERGE_C R27, R27, R26, RZ ;  /* 0x0000001a1b1b723e */ /* 0x000fe200048070ff */
[----:B------:R0:W-:Y:S01]  /*5800*/  @P6 STG.E.U8 desc[UR18][R4.64], R11 ;  /* 0x0000000b04006986 */ /* 0x0001e2000c101112 */
[C---:B------:R-:W-:Y:S02]  /*5810*/  LEA.HI.X.SX32 R7, R8.reuse, R3, 0x1, P4 ;  /* 0x0000000308077211 */ /* 0x040fe400020f0eff */
[----:B------:R-:W-:Y:S01]  /*5820*/  ISETP.LT.AND P4, PT, R9, UR11, !P0 ;  /* 0x0000000b09007c0c */ /* 0x000fe2000c781270 */
[----:B------:R-:W-:Y:S01]  /*5830*/  VIADD R9, R8, UR6 ;  /* 0x0000000608097c36 */ /* 0x000fe20008000000 */
[----:B------:R-:W-:Y:S01]  /*5840*/  ISETP.LT.AND P6, PT, R10, UR11, !P0 ;  /* 0x0000000b0a007c0c */ /* 0x000fe2000c7c1270 */
[----:B------:R2:W-:Y:S01]  /*5850*/  @P3 STG.E.U8 desc[UR18][R6.64], R19 ;  /* 0x0000001306003986 */ /* 0x0005e2000c101112 */
[----:B------:R-:W-:Y:S01]  /*5860*/  F2FP.SATFINITE.E4M3.F32.PACK_AB_MERGE_C R29, R29, R28, RZ ;  /* 0x0000001c1d1d723e */ /* 0x000fe200048070ff */
[C---:B------:R-:W-:Y:S01]  /*5870*/  VIADD R10, R9.reuse, UR6 ;  /* 0x00000006090a7c36 */ /* 0x040fe20008000000 */
[----:B------:R-:W-:-:S02]  /*5880*/  IADD3 R8, P3, PT, R9, R2, RZ ;  /* 0x0000000209087210 */ /* 0x000fc40007f7e0ff */
[----:B------:R-:W-:Y:S01]  /*5890*/  F2FP.SATFINITE.E4M3.F32.PACK_AB_MERGE_C R31, R31, R30, RZ ;  /* 0x0000001e1f1f723e */ /* 0x000fe200048070ff */
[----:B0-----:R-:W-:Y:S01]  /*58a0*/  VIADD R11, R0, 0x14 ;  /* 0x00000014000b7836 */ /* 0x001fe20000000000 */
[-C--:B------:R-:W-:Y:S02]  /*58b0*/  LEA.HI.X.SX32 R9, R9, R3.reuse, 0x1, P3 ;  /* 0x0000000309097211 */ /* 0x080fe400018f0eff */
[C---:B------:R-:W-:Y:S02]  /*58c0*/  IADD3 R4, P3, PT, R10.reuse, R2, RZ ;  /* 0x000000020a047210 */ /* 0x040fe40007f7e0ff */
[----:B------:R-:W-:Y:S01]  /*58d0*/  F2FP.SATFINITE.E4M3.F32.PACK_AB_MERGE_C R33, R33, R32, RZ ;  /* 0x000000202121723e */ /* 0x000fe200048070ff */
[----:B------:R0:W-:Y:S01]  /*58e0*/  @P5 STG.E.U8 desc[UR18][R8.64], R13 ;  /* 0x0000000d08005986 */ /* 0x0001e2000c101112 */
[C---:B------:R-:W-:Y:S01]  /*58f0*/  LEA.HI.X.SX32 R5, R10.reuse, R3, 0x1, P3 ;  /* 0x000000030a057211 */ /* 0x040fe200018f0eff */
[----:B------:R-:W-:Y:S01]  /*5900*/  VIADD R10, R10, UR6 ;  /* 0x000000060a0a7c36 */ /* 0x000fe20008000000 */
[----:B------:R-:W-:-:S02]  /*5910*/  ISETP.LT.AND P3, PT, R11, UR11, !P0 ;  /* 0x0000000b0b007c0c */ /* 0x000fc4000c761270 */
[----:B------:R-:W-:Y:S01]  /*5920*/  ISETP.LT.AND P5, PT, R12, UR11, !P0 ;  /* 0x0000000b0c007c0c */ /* 0x000fe2000c7a1270 */
[----:B------:R3:W-:Y:S01]  /*5930*/  @P2 STG.E.U8 desc[UR18][R4.64], R21 ;  /* 0x0000001504002986 */ /* 0x0007e2000c101112 */
[CC--:B--2---:R-:W-:Y:S01]  /*5940*/  IADD3 R6, P2, PT, R10.reuse, R2.reuse, RZ ;  /* 0x000000020a067210 */ /* 0x0c4fe20007f5e0ff */
[C---:B------:R-:W-:Y:S01]  /*5950*/  VIADD R11, R10.reuse, UR6 ;  /* 0x000000060a0b7c36 */ /* 0x040fe20008000000 */
[----:B------:R-:W-:Y:S02]  /*5960*/  PRMT R12, R21, 0x9910, RZ ;  /* 0x00009910150c7816 */ /* 0x000fe400000000ff */
[-C--:B------:R-:W-:Y:S01]  /*5970*/  LEA.HI.X.SX32 R7, R10, R3.reuse, 0x1, P2 ;  /* 0x000000030a077211 */ /* 0x080fe200010f0eff */
[C---:B------:R-:W-:Y:S01]  /*5980*/  VIADD R10, R0.reuse, 0x16 ;  /* 0x00000016000a7836 */ /* 0x040fe20000000000 */
[CC--:B0-----:R-:W-:Y:S02]  /*5990*/  IADD3 R8, P2, PT, R11.reuse, R2.reuse, RZ ;  /* 0x000000020b087210 */ /* 0x0c1fe40007f5e0ff */
[----:B------:R-:W-:Y:S01]  /*59a0*/  SHF.R.S32.HI R13, RZ, 0x8, R12 ;  /* 0x00000008ff0d7819 */ /* 0x000fe2000001140c */
[----:B------:R-:W-:Y:S01]  /*59b0*/  VIADD R12, R0, 0x15 ;  /* 0x00000015000c7836 */ /* 0x000fe20000000000 */
[C---:B------:R-:W-:Y:S01]  /*59c0*/  LEA.HI.X.SX32 R9, R11.reuse, R3, 0x1, P2 ;  /* 0x000000030b097211 */ /* 0x040fe200010f0eff */
[----:B------:R-:W-:Y:S01]  /*59d0*/  VIADD R11, R11, UR6 ;  /* 0x000000060b0b7c36 */ /* 0x000fe20008000000 */
[----:B------:R-:W-:Y:S01]  /*59e0*/  ISETP.LT.AND P2, PT, R10, UR11, !P0 ;  /* 0x0000000b0a007c0c */ /* 0x000fe2000c741270 */
[----:B------:R0:W-:Y:S01]  /*59f0*/  @P6 STG.E.U8 desc[UR18][R6.64], R13 ;  /* 0x0000000d06006986 */ /* 0x0001e2000c101112 */
[----:B------:R-:W-:Y:S01]  /*5a00*/  ISETP.LT.AND P6, PT, R12, UR11, !P0 ;  /* 0x0000000b0c007c0c */ /* 0x000fe2000c7c1270 */
[----:B------:R-:W-:Y:S01]  /*5a10*/  VIADD R10, R11, UR6 ;  /* 0x000000060b0a7c36 */ /* 0x000fe20008000000 */
[----:B------:R-:W-:Y:S01]  /*5a20*/  PRMT R12, R23, 0x9910, RZ ;  /* 0x00009910170c7816 */ /* 0x000fe200000000ff */
[----:B------:R2:W-:Y:S01]  /*5a30*/  @P4 STG.E.U8 desc[UR18][R8.64], R23 ;  /* 0x0000001708004986 */ /* 0x0005e2000c101112 */
[----:B---3--:R-:W-:-:S02]  /*5a40*/  IADD3 R4, P4, PT, R11, R2, RZ ;  /* 0x000000020b047210 */ /* 0x008fc40007f9e0ff */
[----:B------:R-:W-:Y:S02]  /*5a50*/  F2FP.SATFINITE.E4M3.F32.PACK_AB_MERGE_C R35, R35, R34, RZ ;  /* 0x000000222323723e */ /* 0x000fe400048070ff */
[-C--:B------:R-:W-:Y:S01]  /*5a60*/  LEA.HI.X.SX32 R5, R11, R3.reuse, 0x1, P4 ;  /* 0x000000030b057211 */ /* 0x080fe200020f0eff */
[----:B------:R-:W-:Y:S01]  /*5a70*/  VIADD R11, R0, 0x18 ;  /* 0x00000018000b7836 */ /* 0x000fe20000000000 */
[----:B------:R-:W-:Y:S02]  /*5a80*/  F2FP.SATFINITE.E4M3.F32.PACK_AB_MERGE_C R37, R37, R36, RZ ;  /* 0x000000242525723e */ /* 0x000fe400048070ff */
[-C--:B0-----:R-:W-:Y:S02]  /*5a90*/  IADD3 R6, P4, PT, R10, R2.reuse, RZ ;  /* 0x000000020a067210 */ /* 0x081fe40007f9e0ff */
[----:B------:R-:W-:Y:S01]  /*5aa0*/  SHF.R.S32.HI R13, RZ, 0x8, R12 ;  /* 0x00000008ff0d7819 */ /* 0x000fe2000001140c */
[----:B------:R-:W-:Y:S01]  /*5ab0*/  VIADD R12, R0, 0x17 ;  /* 0x00000017000c7836 */ /* 0x000fe20000000000 */
[C---:B------:R-:W-:Y:S01]  /*5ac0*/  LEA.HI.X.SX32 R7, R10.reuse, R3, 0x1, P4 ;  /* 0x000000030a077211 */ /* 0x040fe200020f0eff */
[----:B------:R-:W-:Y:S01]  /*5ad0*/  VIADD R10, R10, UR6 ;  /* 0x000000060a0a7c36 */ /* 0x000fe20008000000 */
[----:B------:R-:W-:Y:S01]  /*5ae0*/  ISETP.LT.AND P4, PT, R11, UR11, !P0 ;  /* 0x0000000b0b007c0c */ /* 0x000fe2000c781270 */
[----:B------:R0:W-:Y:S01]  /*5af0*/  @P5 STG.E.U8 desc[UR18][R4.64], R13 ;  /* 0x0000000d04005986 */ /* 0x0001e2000c101112 */
[----:B------:R-:W-:Y:S01]  /*5b00*/  ISETP.LT.AND P5, PT, R12, UR11, !P0 ;  /* 0x0000000b0c007c0c */ /* 0x000fe2000c7a1270 */
[C---:B------:R-:W-:Y:S01]  /*5b10*/  VIADD R11, R10.reuse, UR6 ;  /* 0x000000060a0b7c36 */ /* 0x040fe20008000000 */
[----:B------:R-:W-:Y:S01]  /*5b20*/  PRMT R12, R25, 0x9910, RZ ;  /* 0x00009910190c7816 */ /* 0x000fe200000000ff */
[----:B------:R3:W-:Y:S01]  /*5b30*/  @P3 STG.E.U8 desc[UR18][R6.64], R25 ;  /* 0x0000001906003986 */ /* 0x0007e2000c101112 */
[----:B--2---:R-:W-:-:S02]  /*5b40*/  IADD3 R8, P3, PT, R10, R2, RZ ;  /* 0x000000020a087210 */ /* 0x004fc40007f7e0ff */
[----:B------:R-:W-:Y:S02]  /*5b50*/  F2FP.SATFINITE.E4M3.F32.PACK_AB_MERGE_C R39, R39, R38, RZ ;  /* 0x000000262727723e */ /* 0x000fe400048070ff */
[-C--:B------:R-:W-:Y:S01]  /*5b60*/  LEA.HI.X.SX32 R9, R10, R3.reuse, 0x1, P3 ;  /* 0x000000030a097211 */ /* 0x080fe200018f0eff */
[C---:B------:R-:W-:Y:S01]  /*5b70*/  VIADD R10, R0.reuse, 0x1a ;  /* 0x0000001a000a7836 */ /* 0x040fe20000000000 */
[----:B------:R-:W-:Y:S02]  /*5b80*/  F2FP.SATFINITE.E4M3.F32.PACK_AB_MERGE_C R41, R41, R40, RZ ;  /* 0x000000282929723e */ /* 0x000fe400048070ff */
        /* <DEDUP_REMOVED lines=111> */
[----:B------:R-:W-:Y:S02]  /*6280*/  PRMT R15, R65, 0x9910, RZ ;  /* 0x00009910410f7816 */ /* 0x000fe400000000ff */
        /* <DEDUP_REMOVED lines=12> */
[----:B------:R-:W-:Y:S02]  /*6350*/  PRMT R17, R67, 0x9910, RZ ;  /* 0x0000991043117816 */ /* 0x000fe400000000ff */
[-C--:B------:R-:W-:Y:S01]  /*6360*/  LEA.HI.X.SX32 R5, R10, R3.reuse, 0x1, P4 ;  /* 0x000000030a057211 */ /* 0x080fe200020f0eff */
[C---:B------:R-:W-:Y:S01]  /*6370*/  VIADD R10, R0.reuse, 0x2a ;  /* 0x0000002a000a7836 */ /* 0x040fe20000000000 */
[----:B------:R-:W-:Y:S02]  /*6380*/  SHF.R.S32.HI R15, RZ, 0x8, R15 ;  /* 0x00000008ff0f7819 */ /* 0x000fe4000001140f */
        /* <DEDUP_REMOVED lines=12> */
[----:B------:R-:W-:Y:S02]  /*6450*/  SHF.R.S32.HI R17, RZ, 0x8, R17 ;  /* 0x00000008ff117819 */ /* 0x000fe40000011411 */
[-C--:B------:R-:W-:Y:S01]  /*6460*/  LEA.HI.X.SX32 R9, R11, R3.reuse, 0x1, P3 ;  /* 0x000000030b097211 */ /* 0x080fe200018f0eff */
[----:B------:R-:W-:Y:S01]  /*6470*/  VIADD R11, R0, 0x2c ;  /* 0x0000002c000b7836 */ /* 0x000fe20000000000 */
        /* <DEDUP_REMOVED lines=11> */
[----:B--2---:R-:W-:-:S04]  /*6530*/  IADD3 R6, P2, PT, R10, R2, RZ ;  /* 0x000000020a067210 */ /* 0x004fc80007f5e0ff */
        /* <DEDUP_REMOVED lines=13> */
[----:B---3--:R-:W-:-:S04]  /*6610*/  IADD3 R4, P4, PT, R11, R2, RZ ;  /* 0x000000020b047210 */ /* 0x008fc80007f9e0ff */
        /* <DEDUP_REMOVED lines=98> */
[----:B------:R-:W-:Y:S01]  /*6c40*/  LEA.HI.X.SX32 R9, R10, R3, 0x1, P3 ;  /* 0x000000030a097211 */ /* 0x000fe200018f0eff */
[C---:B------:R-:W-:Y:S01]  /*6c50*/  VIADD R10, R11.reuse, UR6 ;  /* 0x000000060b0a7c36 */ /* 0x040fe20008000000 */
[----:B0-----:R-:W-:Y:S01]  /*6c60*/  SHF.R.S32.HI R13, RZ, 0x8, R12 ;  /* 0x00000008ff0d7819 */ /* 0x001fe2000001140c */
[----:B------:R-:W-:Y:S01]  /*6c70*/  VIADD R12, R0, 0x3d ;  /* 0x0000003d000c7836 */ /* 0x000fe20000000000 */
[----:B------:R-:W-:-:S03]  /*6c80*/  IADD3 R4, P3, PT, R11, R2, RZ ;  /* 0x000000020b047210 */ /* 0x000fc60007f7e0ff */
[----:B------:R0:W-:Y:S01]  /*6c90*/  @P6 STG.E.U8 desc[UR18][R8.64], R13 ;  /* 0x0000000d08006986 */ /* 0x0001e2000c101112 */
[-C--:B------:R-:W-:Y:S01]  /*6ca0*/  LEA.HI.X.SX32 R5, R11, R3.reuse, 0x1, P3 ;  /* 0x000000030b057211 */ /* 0x080fe200018f0eff */
[C---:B------:R-:W-:Y:S01]  /*6cb0*/  VIADD R11, R10.reuse, UR6 ;  /* 0x000000060a0b7c36 */ /* 0x040fe20008000000 */
[-C--:B---3--:R-:W-:Y:S02]  /*6cc0*/  IADD3 R6, P6, PT, R10, R2.reuse, RZ ;  /* 0x000000020a067210 */ /* 0x088fe40007fde0ff */
[----:B------:R-:W-:Y:S01]  /*6cd0*/  ISETP.LT.AND P3, PT, R12, UR11, !P0 ;  /* 0x0000000b0c007c0c */ /* 0x000fe2000c761270 */
[C---:B------:R-:W-:Y:S01]  /*6ce0*/  VIADD R12, R11.reuse, UR6 ;  /* 0x000000060b0c7c36 */ /* 0x040fe20008000000 */
[-C--:B------:R-:W-:Y:S01]  /*6cf0*/  LEA.HI.X.SX32 R7, R10, R3.reuse, 0x1, P6 ;  /* 0x000000030a077211 */ /* 0x080fe200030f0eff */
[----:B------:R2:W-:Y:S01]  /*6d00*/  @P2 STG.E.U8 desc[UR18][R4.64], R63 ;  /* 0x0000003f04002986 */ /* 0x0005e2000c101112 */
[CC--:B------:R-:W-:Y:S02]  /*6d10*/  IADD3 R10, P6, PT, R11.reuse, R2.reuse, RZ ;  /* 0x000000020b0a7210 */ /* 0x0c0fe40007fde0ff */
[----:B------:R-:W-:Y:S01]  /*6d20*/  ISETP.LT.AND P2, PT, R14, UR11, !P0 ;  /* 0x0000000b0e007c0c */ /* 0x000fe2000c741270 */
[----:B------:R-:W-:Y:S01]  /*6d30*/  VIADD R14, R0, 0x3f ;  /* 0x0000003f000e7836 */ /* 0x000fe20000000000 */
[----:B------:R-:W-:Y:S01]  /*6d40*/  LEA.HI.X.SX32 R11, R11, R3, 0x1, P6 ;  /* 0x000000030b0b7211 */ /* 0x000fe200030f0eff */
[C---:B------:R-:W-:Y:S01]  /*6d50*/  VIADD R0, R12.reuse, UR6 ;  /* 0x000000060c007c36 */ /* 0x040fe20008000000 */
[----:B0-----:R-:W-:-:S02]  /*6d60*/  IADD3 R8, P6, PT, R12, R2, RZ ;  /* 0x000000020c087210 */ /* 0x001fc40007fde0ff */
[----:B------:R-:W-:Y:S02]  /*6d70*/  ISETP.LT.AND P0, PT, R14, UR11, !P0 ;  /* 0x0000000b0e007c0c */ /* 0x000fe4000c701270 */
[-C--:B------:R-:W-:Y:S01]  /*6d80*/  LEA.HI.X.SX32 R9, R12, R3.reuse, 0x1, P6 ;  /* 0x000000030c097211 */ /* 0x080fe200030f0eff */
[C---:B------:R-:W-:Y:S01]  /*6d90*/  VIADD R12, R0.reuse, UR6 ;  /* 0x00000006000c7c36 */ /* 0x040fe20008000000 */
[CC--:B--2---:R-:W-:Y:S02]  /*6da0*/  IADD3 R4, P6, PT, R0.reuse, R2.reuse, RZ ;  /* 0x0000000200047210 */ /* 0x0c4fe40007fde0ff */
[----:B------:R-:W-:Y:S02]  /*6db0*/  PRMT R13, R63, 0x9910, RZ ;  /* 0x000099103f0d7816 */ /* 0x000fe400000000ff */
[----:B------:R-:W-:Y:S02]  /*6dc0*/  LEA.HI.X.SX32 R5, R0, R3, 0x1, P6 ;  /* 0x0000000300057211 */ /* 0x000fe400030f0eff */
[----:B------:R-:W-:-:S02]  /*6dd0*/  IADD3 R2, P6, PT, R12, R2, RZ ;  /* 0x000000020c027210 */ /* 0x000fc40007fde0ff */
[----:B------:R-:W-:Y:S02]  /*6de0*/  SHF.R.S32.HI R13, RZ, 0x8, R13 ;  /* 0x00000008ff0d7819 */ /* 0x000fe4000001140d */
[----:B------:R-:W-:-:S03]  /*6df0*/  LEA.HI.X.SX32 R3, R12, R3, 0x1, P6 ;  /* 0x000000030c037211 */ /* 0x000fc600030f0eff */
[----:B------:R0:W-:Y:S04]  /*6e00*/  @P5 STG.E.U8 desc[UR18][R6.64], R13 ;  /* 0x0000000d06005986 */ /* 0x0001e8000c101112 */
[----:B------:R0:W-:Y:S04]  /*6e10*/  @P4 STG.E.U8 desc[UR18][R10.64], R65 ;  /* 0x000000410a004986 */ /* 0x0001e8000c101112 */
[----:B------:R0:W-:Y:S04]  /*6e20*/  @P3 STG.E.U8 desc[UR18][R8.64], R15 ;  /* 0x0000000f08003986 */ /* 0x0001e8000c101112 */
[----:B------:R0:W-:Y:S04]  /*6e30*/  @P2 STG.E.U8 desc[UR18][R4.64], R67 ;  /* 0x0000004304002986 */ /* 0x0001e8000c101112 */
[----:B------:R0:W-:Y:S01]  /*6e40*/  @P0 STG.E.U8 desc[UR18][R2.64], R17 ;  /* 0x0000001102000986 */ /* 0x0001e2000c101112 */
[----:B-1----:R-:W-:Y:S06]  /*6e50*/  BAR.SYNC.DEFER_BLOCKING 0x0 ;  /* 0x0000000000007b1d */ /* 0x002fec0000010000 */
[----:B------:R-:W-:Y:S05]  /*6e60*/  @P1 BRA `(.L_x_13) ;  /* 0x0000000000a01947 */ /* 0x000fea0003800000 */
[----:B------:R-:W1:Y:S01]  /*6e70*/  S2UR UR5, SR_CgaCtaId ;  /* 0x00000000000579c3 */ /* 0x000e620000008800 */
[----:B------:R-:W-:Y:S01]  /*6e80*/  NOP ;  /* 0x0000000000007918 */ /* 0x000fe20000000000 */
[----:B------:R-:W-:Y:S01]  /*6e90*/  UMOV UR4, 0x50 ;  /* 0x0000005000047882 */ /* 0x000fe20000000000 */
[----:B------:R-:W-:Y:S02]  /*6ea0*/  IMAD.U32 R0, RZ, RZ, UR17 ;  /* 0x00000011ff007e24 */ /* 0x000fe4000f8e00ff */
[----:B0-----:R-:W-:Y:S02]  /*6eb0*/  IMAD.MOV.U32 R3, RZ, RZ, 0x3 ;  /* 0x00000003ff037424 */ /* 0x001fe400078e00ff */
[----:B------:R-:W-:Y:S01]  /*6ec0*/  IMAD.MOV.U32 R7, RZ, RZ, 0x1 ;  /* 0x00000001ff077424 */ /* 0x000fe200078e00ff */
[----:B------:R-:W-:-:S04]  /*6ed0*/  LOP3.LUT R0, R0, 0xffff, RZ, 0xc0, !PT ;  /* 0x0000ffff00007812 */ /* 0x000fc800078ec0ff */
[----:B------:R-:W-:-:S05]  /*6ee0*/  SHF.R.U32.HI R0, RZ, 0x5, R0 ;  /* 0x00000005ff007819 */ /* 0x000fca0000011600 */
[----:B------:R-:W-:Y:S01]  /*6ef0*/  VIADD R2, R0, 0x10 ;  /* 0x0000001000027836 */ /* 0x000fe20000000000 */
[----:B------:R-:W-:Y:S01]  /*6f00*/  SHF.L.U32 R0, R3, R0, RZ ;  /* 0x0000000003007219 */ /* 0x000fe200000006ff */
[----:B-1----:R-:W-:-:S03]  /*6f10*/  ULEA UR6, UR5, UR4, 0x18 ;  /* 0x0000000405067291 */ /* 0x002fc6000f8ec0ff */
[----:B------:R-:W-:-:S04]  /*6f20*/  SHF.L.U32 R3, R7, R2, RZ ;  /* 0x0000000207037219 */ /* 0x000fc800000006ff */
[----:B------:R-:W-:Y:S02]  /*6f30*/  LOP3.LUT R0, R3, R0, RZ, 0xfc, !PT ;  /* 0x0000000003007212 */ /* 0x000fe400078efcff */
[----:B------:R-:W0:Y:S02]  /*6f40*/  LDS R5, [UR6] ;  /* 0x00000006ff057984 */ /* 0x000e240008000800 */
[C---:B------:R-:W-:Y:S02]  /*6f50*/  LOP3.LUT R2, R0.reuse, 0xffff, RZ, 0xc0, !PT ;  /* 0x0000ffff00027812 */ /* 0x040fe400078ec0ff */
[----:B0-----:R-:W-:-:S04]  /*6f60*/  LOP3.LUT R3, R0, 0xffff, R5, 0x80, !PT ;  /* 0x0000ffff00037812 */ /* 0x001fc800078e8005 */
[----:B------:R-:W-:-:S13]  /*6f70*/  ISETP.NE.AND P0, PT, R3, R2, PT ;  /* 0x000000020300720c */ /* 0x000fda0003f05270 */
[----:B------:R-:W-:Y:S05]  /*6f80*/  @P0 BRA `(.L_x_14) ;  /* 0x0000000000500947 */ /* 0x000fea0003800000 */
[----:B------:R-:W-:Y:S02]  /*6f90*/  SHF.R.U32.HI R5, RZ, 0x10, R5 ;  /* 0x00000010ff057819 */ /* 0x000fe40000011605 */
[----:B------:R-:W-:-:S04]  /*6fa0*/  SHF.R.U32.HI R2, RZ, 0x10, R0 ;  /* 0x00000010ff027819 */ /* 0x000fc80000011600 */
[----:B------:R-:W-:-:S04]  /*6fb0*/  LOP3.LUT R5, R5, R2, RZ, 0xc0, !PT ;  /* 0x0000000205057212 */ /* 0x000fc800078ec0ff */
[----:B------:R-:W-:-:S13]  /*6fc0*/  ISETP.NE.AND P0, PT, R5, R2, PT ;  /* 0x000000020500720c */ /* 0x000fda0003f05270 */
[----:B------:R-:W-:Y:S05]  /*6fd0*/  @P0 BRA `(.L_x_15) ;  /* 0x0000000000300947 */ /* 0x000fea0003800000 */
[----:B------:R-:W-:Y:S01]  /*6fe0*/  R2UR UR4, R0 ;  /* 0x00000000000472ca */ /* 0x000fe200000e0000 */
[----:B------:R-:W-:Y:S01]  /*6ff0*/  VOTEU.ANY UR5, UPT, PT ;  /* 0x0000000000057886 */ /* 0x000fe200038e0100 */
[----:B------:R-:W0:Y:S01]  /*7000*/  S2R R0, SR_LANEID ;  /* 0x0000000000007919 */ /* 0x000e220000000000 */
[----:B------:R-:W-:-:S10]  /*7010*/  UFLO.U32 UR5, UR5 ;  /* 0x00000005000572bd */ /* 0x000fd400080e0000 */
[----:B------:R-:W-:-:S06]  /*7020*/  ULOP3.LUT UR4, URZ, UR4, URZ, 0x33, !UPT ;  /* 0x00000004ff047292 */ /* 0x000fcc000f8e33ff */
[----:B------:R-:W-:-:S04]  /*7030*/  IMAD.U32 R2, RZ, RZ, UR4 ;  /* 0x00000004ff027e24 */ /* 0x000fc8000f8e00ff */
[----:B------:R-:W1:Y:S02]  /*7040*/  REDUX UR7, R2 ;  /* 0x00000000020773c4 */ /* 0x000e640000000000 */
[----:B------:R2:W-:Y:S01]  /*7050*/  UTCATOMSWS.AND URZ, UR4 ;  /* 0x0000000400ff79e3 */ /* 0x0005e20008000000 */
[----:B0-----:R-:W-:Y:S01]  /*7060*/  ISETP.EQ.U32.AND P0, PT, R0, UR5, PT ;  /* 0x0000000500007c0c */ /* 0x001fe2000bf02070 */
[----:B-1----:R-:W-:-:S12]  /*7070*/  IMAD.U32 R0, RZ, RZ, UR7 ;  /* 0x00000007ff007e24 */ /* 0x002fd8000f8e00ff */
[----:B------:R2:W-:Y:S01]  /*7080*/  @P0 ATOMS.AND RZ, [UR6], R0 ;  /* 0x00000000ffff098c */ /* 0x0005e2000a800006 */
[----:B------:R-:W-:Y:S05]  /*7090*/  BRA `(.L_x_13) ;  /* 0x0000000000147947 */ /* 0x000fea0003800000 */
.L_x_15:
[----:B------:R-:W-:-:S07]  /*70a0*/  MOV R2, 0x70c0 ;  /* 0x000070c000027802 */ /* 0x000fce0000000f00 */
[----:B------:R-:W-:Y:S05]  /*70b0*/  CALL.REL.NOINC `($__internal_0_$__cuda_sm10x_tcgen05_guardrail_trap_col_being_dealloced_not_returned_by_alloc) ;  /* 0x00000000002c7944 */ /* 0x000fea0003c00000 */
[----:B------:R-:W-:Y:S05]  /*70c0*/  BRA `(.L_x_13) ;  /* 0x0000000000087947 */ /* 0x000fea0003800000 */
.L_x_14:
[----:B------:R-:W-:-:S07]  /*70d0*/  MOV R2, 0x70f0 ;  /* 0x000070f000027802 */ /* 0x000fce0000000f00 */
[----:B------:R-:W-:Y:S05]  /*70e0*/  CALL.REL.NOINC `($__internal_2_$__cuda_sm10x_tcgen05_guardrail_trap_unallocated_columns_being_dealloced) ;  /* 0x0000000000387944 */ /* 0x000fea0003c00000 */
.L_x_13:
[----:B------:R-:W-:Y:S01]  /*70f0*/  NOP ;  /* 0x0000000000007918 */ /* 0x000fe20000000000 */
[----:B--2---:R-:W-:Y:S05]  /*7100*/  EXIT ;  /* 0x000000000000794d */ /* 0x004fea0003800000 */
.L_x_8:
[----:B------:R-:W0:Y:S02]  /*7110*/  SYNCS.PHASECHK.TRANS64.TRYWAIT P6, [UR13], R122 ;  /* 0x0000007aff0075a7 */ /* 0x000e2400080c110d */
[----:B0-----:R-:W-:Y:S05]  /*7120*/  @!P6 BRA `(.L_x_8) ;  /* 0xfffffffc00f8e947 */ /* 0x001fea000383ffff */
[----:B------:R-:W-:Y:S05]  /*7130*/  BRA `(.L_x_16) ;  /* 0xffffffcc00787947 */ /* 0x000fea000383ffff */
.L_x_12:
[----:B------:R-:W3:Y:S02]  /*7140*/  SYNCS.PHASECHK.TRANS64.TRYWAIT P0, [UR13], R3 ;  /* 0x00000003ff0075a7 */ /* 0x000ee4000800110d */
[----:B---3--:R-:W-:Y:S05]  /*7150*/  @!P0 BRA `(.L_x_12) ;  /* 0xfffffffc00f88947 */ /* 0x008fea000383ffff */
[----:B------:R-:W-:Y:S05]  /*7160*/  BRA `(.L_x_11) ;  /* 0xffffffdc00847947 */ /* 0x000fea000383ffff */
        .weak           $__internal_0_$__cuda_sm10x_tcgen05_guardrail_trap_col_being_dealloced_not_returned_by_alloc
        .type           $__internal_0_$__cuda_sm10x_tcgen05_guardrail_trap_col_being_dealloced_not_returned_by_alloc,@function
        .size           $__internal_0_$__cuda_sm10x_tcgen05_guardrail_trap_col_being_dealloced_not_returned_by_alloc,($__internal_1_$__cuda_sm10x_tcgen05_guardrail_trap_phase_invalid_during_alloc - $__internal_0_$__cuda_sm10x_tcgen05_guardrail_trap_col_being_dealloced_not_returned_by_alloc)
$__internal_0_$__cuda_sm10x_tcgen05_guardrail_trap_col_being_dealloced_not_returned_by_alloc:
[----:B------:R-:W-:Y:S05]  /*7170*/  BPT.TRAP 0x1 ;  /* 0x000000040000795c */ /* 0x000fea0000300000 */
[----:B------:R-:W-:-:S04]  /*7180*/  IMAD.MOV.U32 R3, RZ, RZ, 0x0 ;  /* 0x00000000ff037424 */ /* 0x000fc800078e00ff */
[----:B------:R-:W-:Y:S05]  /*7190*/  RET.REL.NODEC R2 `(matmul_kernel) ;  /* 0xffffff8c02987950 */ /* 0x000fea0003c3ffff */
        .weak           $__internal_1_$__cuda_sm10x_tcgen05_guardrail_trap_phase_invalid_during_alloc
        .type           $__internal_1_$__cuda_sm10x_tcgen05_guardrail_trap_phase_invalid_during_alloc,@function
        .size           $__internal_1_$__cuda_sm10x_tcgen05_guardrail_trap_phase_invalid_during_alloc,($__internal_2_$__cuda_sm10x_tcgen05_guardrail_trap_unallocated_columns_being_dealloced - $__internal_1_$__cuda_sm10x_tcgen05_guardrail_trap_phase_invalid_during_alloc)
$__internal_1_$__cuda_sm10x_tcgen05_guardrail_trap_phase_invalid_during_alloc:
[----:B------:R-:W-:Y:S05]  /*71a0*/  BPT.TRAP 0x1 ;  /* 0x000000040000795c */ /* 0x000fea0000300000 */
[----:B------:R-:W-:-:S04]  /*71b0*/  IMAD.MOV.U32 R3, RZ, RZ, 0x0 ;  /* 0x00000000ff037424 */ /* 0x000fc800078e00ff */
[----:B------:R-:W-:Y:S05]  /*71c0*/  RET.REL.NODEC R2 `(matmul_kernel) ;  /* 0xffffff8c028c7950 */ /* 0x000fea0003c3ffff */
        .weak           $__internal_2_$__cuda_sm10x_tcgen05_guardrail_trap_unallocated_columns_being_dealloced
        .type           $__internal_2_$__cuda_sm10x_tcgen05_guardrail_trap_unallocated_columns_being_dealloced,@function
        .size           $__internal_2_$__cuda_sm10x_tcgen05_guardrail_trap_unallocated_columns_being_dealloced,(.L_x_20 - $__internal_2_$__cuda_sm10x_tcgen05_guardrail_trap_unallocated_columns_being_dealloced)
$__internal_2_$__cuda_sm10x_tcgen05_guardrail_trap_unallocated_columns_being_dealloced:
[----:B------:R-:W-:Y:S05]  /*71d0*/  BPT.TRAP 0x1 ;  /* 0x000000040000795c */ /* 0x000fea0000300000 */
[----:B------:R-:W-:-:S04]  /*71e0*/  IMAD.MOV.U32 R3, RZ, RZ, 0x0 ;  /* 0x00000000ff037424 */ /* 0x000fc800078e00ff */
[----:B------:R-:W-:Y:S05]  /*71f0*/  RET.REL.NODEC R2 `(matmul_kernel) ;  /* 0xffffff8c02807950 */ /* 0x000fea0003c3ffff */
.L_x_17:
[----:B------:R-:W-:-:S00]  /*7200*/  BRA `(.L_x_17) ;  /* 0xfffffffc00fc7947 */ /* 0x000fc0000383ffff */
[----:B------:R-:W-:-:S00]  /*7210*/  NOP ;  /* 0x0000000000007918 */ /* 0x000fc00000000000 */
        /* <DEDUP_REMOVED lines=14> */
.L_x_20:


//--------------------- .nv.shared.matmul_kernel  --------------------------
	.section	.nv.shared.matmul_kernel,"aw",@nobits
	.sectionflags	@""
	.align	16
	.zero		1024


//--------------------- .nv.shared.reserved.0     --------------------------
	.section	.nv.shared.reserved.0,"aw",@nobits
	.align	8
	.weak		__nv_reservedSMEM_offset_0_alias
	.size		__nv_reservedSMEM_offset_0_alias, 0, 64
	.other		__nv_reservedSMEM_offset_0_alias,@"STO_CUDA_RESERVED_SHARED STV_DEFAULT"
__nv_reservedSMEM_offset_0_alias:
	.zero		0
.nv.shared.reserved.0:
	.zero		64
	.weak		__nv_reservedSMEM_allocation_phase
	.type		__nv_reservedSMEM_allocation_phase,@object
	.size		__nv_reservedSMEM_allocation_phase,(.L_0 - __nv_reservedSMEM_allocation_phase)
__nv_reservedSMEM_allocation_phase:
	.zero		1
.L_0:
	.zero		7
	.weak		__nv_reservedSMEM_devtool_atexit_pc
	.type		__nv_reservedSMEM_devtool_atexit_pc,@object
	.size		__nv_reservedSMEM_devtool_atexit_pc,(__nv_reservedSMEM_allocation_mask - __nv_reservedSMEM_devtool_atexit_pc)
__nv_reservedSMEM_devtool_atexit_pc:
	.zero		8
	.weak		__nv_reservedSMEM_allocation_mask
	.type		__nv_reservedSMEM_allocation_mask,@object
	.size		__nv_reservedSMEM_allocation_mask,(.L_2 - __nv_reservedSMEM_allocation_mask)
__nv_reservedSMEM_allocation_mask:
	.zero		4
.L_2:


//--------------------- .nv.constant0.matmul_kernel --------------------------
	.section	.nv.constant0.matmul_kernel,"a",@progbits
	.sectionflags	@""
	.align	4
.nv.constant0.matmul_kernel:
	.zero		976


//--------------------- SYMBOLS --------------------------

	.type		.nv.reservedSmem.offset0,@object
	.size		.nv.reservedSmem.offset0,0x4
	.type		.nv.reservedSmem.cap,@object
	.size		.nv.reservedSmem.cap,0x4
